	.target	sm_100a

	.elftype	@"ET_EXEC"


//--------------------- .note.nv.tkinfo           --------------------------
	.section	.note.nv.tkinfo,"",@"SHT_NOTE"
	.sectionflags	@"SHF_NOTE_NV_TKINFO"
	.tkinfo
        /*0018*/ 	.word	0x00000002
        /*0030*/ 	.string	""
        /*0030*/ 	.string	"ptxas"
        /*0030*/ 	.string	"Cuda compilation tools, release 13.0, V13.0.88"
        /*0030*/ 	.string	"Build cuda_13.0.r13.0/compiler.36424714_0"
        /*0030*/ 	.string	"-arch sm_100a -m 64 "



//--------------------- .note.nv.cuinfo           --------------------------
	.section	.note.nv.cuinfo,"",@"SHT_NOTE"
	.sectionflags	@"SHF_NOTE_NV_CUINFO"
        /*0018*/ 	.short	0x0002
        /*001a*/ 	.short	0x0064
        /*001c*/ 	.short	0x0082
	.zero		2


//--------------------- .nv.info                  --------------------------
	.section	.nv.info,"",@"SHT_CUDA_INFO"
	.align	4


	//----- nvinfo : EIATTR_REGCOUNT
	.align		4
        /*0000*/ 	.byte	0x04, 0x2f
        /*0002*/ 	.short	(.L_19 - .L_18)
	.align		4
.L_18:
        /*0004*/ 	.word	index@(_ZN7cutlass13device_kernelINS_4gemm6kernel13GemmUniversalIN4cute5tupleIJiiiiEEENS1_10collective13CollectiveMmaINS1_41MainloopSm100TmaUmmaWarpSpecializedSparseILi4ELi2ELi1ENS5_IJNS4_1CILi1EEESB_SB_EEEEENS5_IJNSA_ILi128EEENSA_ILi256EEENSA_ILi64EEEEEENS_6half_tENS5_IJNS4_6LayoutINS5_IJiNS5_IJNSA_ILi2EEEiEEEiEEENS5_IJlNS5_IJSB_SK_EEElEEEEENSJ_INS5_IJNS5_IJNS5_IJNSA_ILi8EEESK_SQ_EEEiEEENS5_IJNS5_IJNSA_ILi16EEESK_NSA_ILi4EEEEEEiEEEiEEENS5_IJNS5_IJNS5_IJSE_ST_NSA_ILi2048EEEEEENSA_ILi16384EEEEEENS5_IJNS5_IJSB_NSA_ILi1024EEENSA_ILi32EEEEEElEEElEEEEEEEESI_NS5_IJlSB_lEEENS4_8TiledMMAINS4_8MMA_AtomIJNS4_27SM100_MMA_F16BF16_SS_SPARSEISI_SI_fLi128ELi256ELNS4_4UMMA5MajorE0ELS1E_0ELNS1D_7ScaleInE0ELS1F_0EEEEEENSJ_ISC_NS5_IJNSA_ILi0EEES1I_S1I_EEEEENS5_IJNS4_10UnderscoreES1L_S1L_EEEEENS4_13SM90_TMA_LOADENS4_14ComposedLayoutINS4_7SwizzleILi2ELi4ELi3EEENS4_25smem_sparse_ptr_flag_bitsILi2ELi16EEENSJ_INS5_IJNS5_IJSB_SQ_EEENS5_IJSK_S13_EEEEEENS5_IJNS5_IJS1I_SG_EEESN_EEEEEEEvNS4_8identityES1O_NS1P_INS1Q_ILi3ELi4ELi3EEENS4_18smem_ptr_flag_bitsILi16EEENSJ_INS5_IJSQ_SG_EEENS5_IJSG_SB_EEEEEEEvS21_EENS_8epilogue10collective18CollectiveEpilogueINS2A_23Sm100TmaWarpSpecializedILi3ELi2ELi32ELb1ELb0EEEJSH_NS5_IJNSJ_ISE_SB_EENSJ_IS13_SB_EEEEEfNS5_IJSB_llEEEfS2I_NS2A_6fusion15FusionCallbacksIS2E_NS2J_17LinearCombinationIffffLNS_15FloatRoundStyleE2EEESH_S2H_JEEENS4_5SM1004TMEM4LOAD26SM100_TMEM_LOAD_32dp32b32xES1O_NS1P_INS1Q_ILi2ELi5ELi2EEENS23_ILi32EEENSJ_INS5_IJS13_SU_EEENS5_IJSB_S13_EEEEEEENS4_39AutoVectorizingCopyWithAssumedAlignmentILi128EEENS4_14SM90_TMA_STOREES2Y_S30_S30_EEEvvEEEEvNT_6ParamsE)
        /*0008*/ 	.word	0x0000006f


	//----- nvinfo : EIATTR_FRAME_SIZE
	.align		4
.L_19:
        /*000c*/ 	.byte	0x04, 0x11
        /*000e*/ 	.short	(.L_21 - .L_20)
	.align		4
.L_20:
        /*0010*/ 	.word	index@($__internal_2_$__cuda_sm10x_tcgen05_guardrail_trap_unallocated_columns_being_dealloced)
        /*0014*/ 	.word	0x00000000


	//----- nvinfo : EIATTR_FRAME_SIZE
	.align		4
.L_21:
        /*0018*/ 	.byte	0x04, 0x11
        /*001a*/ 	.short	(.L_23 - .L_22)
	.align		4
.L_22:
        /*001c*/ 	.word	index@($__internal_1_$__cuda_sm10x_tcgen05_guardrail_trap_phase_invalid_during_alloc)
        /*0020*/ 	.word	0x00000000


	//----- nvinfo : EIATTR_FRAME_SIZE
	.align		4
.L_23:
        /*0024*/ 	.byte	0x04, 0x11
        /*0026*/ 	.short	(.L_25 - .L_24)
	.align		4
.L_24:
        /*0028*/ 	.word	index@($__internal_0_$__cuda_sm10x_tcgen05_guardrail_trap_col_being_dealloced_not_returned_by_alloc)
        /*002c*/ 	.word	0x00000000


	//----- nvinfo : EIATTR_FRAME_SIZE
	.align		4
.L_25:
        /*0030*/ 	.byte	0x04, 0x11
        /*0032*/ 	.short	(.L_27 - .L_26)
	.align		4
.L_26:
        /*0034*/ 	.word	index@(_ZN7cutlass13device_kernelINS_4gemm6kernel13GemmUniversalIN4cute5tupleIJiiiiEEENS1_10collective13CollectiveMmaINS1_41MainloopSm100TmaUmmaWarpSpecializedSparseILi4ELi2ELi1ENS5_IJNS4_1CILi1EEESB_SB_EEEEENS5_IJNSA_ILi128EEENSA_ILi256EEENSA_ILi64EEEEEENS_6half_tENS5_IJNS4_6LayoutINS5_IJiNS5_IJNSA_ILi2EEEiEEEiEEENS5_IJlNS5_IJSB_SK_EEElEEEEENSJ_INS5_IJNS5_IJNS5_IJNSA_ILi8EEESK_SQ_EEEiEEENS5_IJNS5_IJNSA_ILi16EEESK_NSA_ILi4EEEEEEiEEEiEEENS5_IJNS5_IJNS5_IJSE_ST_NSA_ILi2048EEEEEENSA_ILi16384EEEEEENS5_IJNS5_IJSB_NSA_ILi1024EEENSA_ILi32EEEEEElEEElEEEEEEEESI_NS5_IJlSB_lEEENS4_8TiledMMAINS4_8MMA_AtomIJNS4_27SM100_MMA_F16BF16_SS_SPARSEISI_SI_fLi128ELi256ELNS4_4UMMA5MajorE0ELS1E_0ELNS1D_7ScaleInE0ELS1F_0EEEEEENSJ_ISC_NS5_IJNSA_ILi0EEES1I_S1I_EEEEENS5_IJNS4_10UnderscoreES1L_S1L_EEEEENS4_13SM90_TMA_LOADENS4_14ComposedLayoutINS4_7SwizzleILi2ELi4ELi3EEENS4_25smem_sparse_ptr_flag_bitsILi2ELi16EEENSJ_INS5_IJNS5_IJSB_SQ_EEENS5_IJSK_S13_EEEEEENS5_IJNS5_IJS1I_SG_EEESN_EEEEEEEvNS4_8identityES1O_NS1P_INS1Q_ILi3ELi4ELi3EEENS4_18smem_ptr_flag_bitsILi16EEENSJ_INS5_IJSQ_SG_EEENS5_IJSG_SB_EEEEEEEvS21_EENS_8epilogue10collective18CollectiveEpilogueINS2A_23Sm100TmaWarpSpecializedILi3ELi2ELi32ELb1ELb0EEEJSH_NS5_IJNSJ_ISE_SB_EENSJ_IS13_SB_EEEEEfNS5_IJSB_llEEEfS2I_NS2A_6fusion15FusionCallbacksIS2E_NS2J_17LinearCombinationIffffLNS_15FloatRoundStyleE2EEESH_S2H_JEEENS4_5SM1004TMEM4LOAD26SM100_TMEM_LOAD_32dp32b32xES1O_NS1P_INS1Q_ILi2ELi5ELi2EEENS23_ILi32EEENSJ_INS5_IJS13_SU_EEENS5_IJSB_S13_EEEEEEENS4_39AutoVectorizingCopyWithAssumedAlignmentILi128EEENS4_14SM90_TMA_STOREES2Y_S30_S30_EEEvvEEEEvNT_6ParamsE)
        /*0038*/ 	.word	0x00000000


	//----- nvinfo : EIATTR_MIN_STACK_SIZE
	.align		4
.L_27:
        /*003c*/ 	.byte	0x04, 0x12
        /*003e*/ 	.short	(.L_29 - .L_28)
	.align		4
.L_28:
        /*0040*/ 	.word	index@(_ZN7cutlass13device_kernelINS_4gemm6kernel13GemmUniversalIN4cute5tupleIJiiiiEEENS1_10collective13CollectiveMmaINS1_41MainloopSm100TmaUmmaWarpSpecializedSparseILi4ELi2ELi1ENS5_IJNS4_1CILi1EEESB_SB_EEEEENS5_IJNSA_ILi128EEENSA_ILi256EEENSA_ILi64EEEEEENS_6half_tENS5_IJNS4_6LayoutINS5_IJiNS5_IJNSA_ILi2EEEiEEEiEEENS5_IJlNS5_IJSB_SK_EEElEEEEENSJ_INS5_IJNS5_IJNS5_IJNSA_ILi8EEESK_SQ_EEEiEEENS5_IJNS5_IJNSA_ILi16EEESK_NSA_ILi4EEEEEEiEEEiEEENS5_IJNS5_IJNS5_IJSE_ST_NSA_ILi2048EEEEEENSA_ILi16384EEEEEENS5_IJNS5_IJSB_NSA_ILi1024EEENSA_ILi32EEEEEElEEElEEEEEEEESI_NS5_IJlSB_lEEENS4_8TiledMMAINS4_8MMA_AtomIJNS4_27SM100_MMA_F16BF16_SS_SPARSEISI_SI_fLi128ELi256ELNS4_4UMMA5MajorE0ELS1E_0ELNS1D_7ScaleInE0ELS1F_0EEEEEENSJ_ISC_NS5_IJNSA_ILi0EEES1I_S1I_EEEEENS5_IJNS4_10UnderscoreES1L_S1L_EEEEENS4_13SM90_TMA_LOADENS4_14ComposedLayoutINS4_7SwizzleILi2ELi4ELi3EEENS4_25smem_sparse_ptr_flag_bitsILi2ELi16EEENSJ_INS5_IJNS5_IJSB_SQ_EEENS5_IJSK_S13_EEEEEENS5_IJNS5_IJS1I_SG_EEESN_EEEEEEEvNS4_8identityES1O_NS1P_INS1Q_ILi3ELi4ELi3EEENS4_18smem_ptr_flag_bitsILi16EEENSJ_INS5_IJSQ_SG_EEENS5_IJSG_SB_EEEEEEEvS21_EENS_8epilogue10collective18CollectiveEpilogueINS2A_23Sm100TmaWarpSpecializedILi3ELi2ELi32ELb1ELb0EEEJSH_NS5_IJNSJ_ISE_SB_EENSJ_IS13_SB_EEEEEfNS5_IJSB_llEEEfS2I_NS2A_6fusion15FusionCallbacksIS2E_NS2J_17LinearCombinationIffffLNS_15FloatRoundStyleE2EEESH_S2H_JEEENS4_5SM1004TMEM4LOAD26SM100_TMEM_LOAD_32dp32b32xES1O_NS1P_INS1Q_ILi2ELi5ELi2EEENS23_ILi32EEENSJ_INS5_IJS13_SU_EEENS5_IJSB_S13_EEEEEEENS4_39AutoVectorizingCopyWithAssumedAlignmentILi128EEENS4_14SM90_TMA_STOREES2Y_S30_S30_EEEvvEEEEvNT_6ParamsE)
        /*0044*/ 	.word	0x00000000
.L_29:


//--------------------- .nv.compat                --------------------------
	.section	.nv.compat,"",@"SHT_CUDA_COMPAT_INFO"
	.align	4
        /*0000*/ 	.byte	0x02, 0x09, 0x01, 0x00, 0x02, 0x02, 0x02, 0x00, 0x02, 0x05, 0x05, 0x00, 0x03, 0x07, 0x01, 0x01
        /*0010*/ 	.byte	0x02, 0x03, 0x01, 0x00, 0x02, 0x06, 0x01, 0x00, 0x04, 0x0b, 0x08, 0x00, 0x09, 0x00, 0x00, 0x00
        /*0020*/ 	.byte	0x00, 0x00, 0x00, 0x00


//--------------------- .nv.info._ZN7cutlass13device_kernelINS_4gemm6kernel13GemmUniversalIN4cute5tupleIJiiiiEEENS1_10collective13CollectiveMmaINS1_41MainloopSm100TmaUmmaWarpSpecializedSparseILi4ELi2ELi1ENS5_IJNS4_1CILi1EEESB_SB_EEEEENS5_IJNSA_ILi128EEENSA_ILi256EEENSA_ILi64EEEEEENS_6half_tENS5_IJNS4_6LayoutINS5_IJiNS5_IJNSA_ILi2EEEiEEEiEEENS5_IJlNS5_IJSB_SK_EEElEEEEENSJ_INS5_IJNS5_IJNS5_IJNSA_ILi8EEESK_SQ_EEEiEEENS5_IJNS5_IJNSA_ILi16EEESK_NSA_ILi4EEEEEEiEEEiEEENS5_IJNS5_IJNS5_IJSE_ST_NSA_ILi2048EEEEEENSA_ILi16384EEEEEENS5_IJNS5_IJSB_NSA_ILi1024EEENSA_ILi32EEEEEElEEElEEEEEEEESI_NS5_IJlSB_lEEENS4_8TiledMMAINS4_8MMA_AtomIJNS4_27SM100_MMA_F16BF16_SS_SPARSEISI_SI_fLi128ELi256ELNS4_4UMMA5MajorE0ELS1E_0ELNS1D_7ScaleInE0ELS1F_0EEEEEENSJ_ISC_NS5_IJNSA_ILi0EEES1I_S1I_EEEEENS5_IJNS4_10UnderscoreES1L_S1L_EEEEENS4_13SM90_TMA_LOADENS4_14ComposedLayoutINS4_7SwizzleILi2ELi4ELi3EEENS4_25smem_sparse_ptr_flag_bitsILi2ELi16EEENSJ_INS5_IJNS5_IJSB_SQ_EEENS5_IJSK_S13_EEEEEENS5_IJNS5_IJS1I_SG_EEESN_EEEEEEEvNS4_8identityES1O_NS1P_INS1Q_ILi3ELi4ELi3EEENS4_18smem_ptr_flag_bitsILi16EEENSJ_INS5_IJSQ_SG_EEENS5_IJSG_SB_EEEEEEEvS21_EENS_8epilogue10collective18CollectiveEpilogueINS2A_23Sm100TmaWarpSpecializedILi3ELi2ELi32ELb1ELb0EEEJSH_NS5_IJNSJ_ISE_SB_EENSJ_IS13_SB_EEEEEfNS5_IJSB_llEEEfS2I_NS2A_6fusion15FusionCallbacksIS2E_NS2J_17LinearCombinationIffffLNS_15FloatRoundStyleE2EEESH_S2H_JEEENS4_5SM1004TMEM4LOAD26SM100_TMEM_LOAD_32dp32b32xES1O_NS1P_INS1Q_ILi2ELi5ELi2EEENS23_ILi32EEENSJ_INS5_IJS13_SU_EEENS5_IJSB_S13_EEEEEEENS4_39AutoVectorizingCopyWithAssumedAlignmentILi128EEENS4_14SM90_TMA_STOREES2Y_S30_S30_EEEvvEEEEvNT_6ParamsE --------------------------
	.section	.nv.info._ZN7cutlass13device_kernelINS_4gemm6kernel13GemmUniversalIN4cute5tupleIJiiiiEEENS1_10collective13CollectiveMmaINS1_41MainloopSm100TmaUmmaWarpSpecializedSparseILi4ELi2ELi1ENS5_IJNS4_1CILi1EEESB_SB_EEEEENS5_IJNSA_ILi128EEENSA_ILi256EEENSA_ILi64EEEEEENS_6half_tENS5_IJNS4_6LayoutINS5_IJiNS5_IJNSA_ILi2EEEiEEEiEEENS5_IJlNS5_IJSB_SK_EEElEEEEENSJ_INS5_IJNS5_IJNS5_IJNSA_ILi8EEESK_SQ_EEEiEEENS5_IJNS5_IJNSA_ILi16EEESK_NSA_ILi4EEEEEEiEEEiEEENS5_IJNS5_IJNS5_IJSE_ST_NSA_ILi2048EEEEEENSA_ILi16384EEEEEENS5_IJNS5_IJSB_NSA_ILi1024EEENSA_ILi32EEEEEElEEElEEEEEEEESI_NS5_IJlSB_lEEENS4_8TiledMMAINS4_8MMA_AtomIJNS4_27SM100_MMA_F16BF16_SS_SPARSEISI_SI_fLi128ELi256ELNS4_4UMMA5MajorE0ELS1E_0ELNS1D_7ScaleInE0ELS1F_0EEEEEENSJ_ISC_NS5_IJNSA_ILi0EEES1I_S1I_EEEEENS5_IJNS4_10UnderscoreES1L_S1L_EEEEENS4_13SM90_TMA_LOADENS4_14ComposedLayoutINS4_7SwizzleILi2ELi4ELi3EEENS4_25smem_sparse_ptr_flag_bitsILi2ELi16EEENSJ_INS5_IJNS5_IJSB_SQ_EEENS5_IJSK_S13_EEEEEENS5_IJNS5_IJS1I_SG_EEESN_EEEEEEEvNS4_8identityES1O_NS1P_INS1Q_ILi3ELi4ELi3EEENS4_18smem_ptr_flag_bitsILi16EEENSJ_INS5_IJSQ_SG_EEENS5_IJSG_SB_EEEEEEEvS21_EENS_8epilogue10collective18CollectiveEpilogueINS2A_23Sm100TmaWarpSpecializedILi3ELi2ELi32ELb1ELb0EEEJSH_NS5_IJNSJ_ISE_SB_EENSJ_IS13_SB_EEEEEfNS5_IJSB_llEEEfS2I_NS2A_6fusion15FusionCallbacksIS2E_NS2J_17LinearCombinationIffffLNS_15FloatRoundStyleE2EEESH_S2H_JEEENS4_5SM1004TMEM4LOAD26SM100_TMEM_LOAD_32dp32b32xES1O_NS1P_INS1Q_ILi2ELi5ELi2EEENS23_ILi32EEENSJ_INS5_IJS13_SU_EEENS5_IJSB_S13_EEEEEEENS4_39AutoVectorizingCopyWithAssumedAlignmentILi128EEENS4_14SM90_TMA_STOREES2Y_S30_S30_EEEvvEEEEvNT_6ParamsE,"",@"SHT_CUDA_INFO"
	.sectionflags	@""
	.align	4


	//----- nvinfo : EIATTR_CUDA_API_VERSION
	.align		4
        /*0000*/ 	.byte	0x04, 0x37
        /*0002*/ 	.short	(.L_31 - .L_30)
.L_30:
        /*0004*/ 	.word	0x00000082


	//----- nvinfo : EIATTR_KPARAM_INFO
	.align		4
.L_31:
        /*0008*/ 	.byte	0x04, 0x17
        /*000a*/ 	.short	(.L_33 - .L_32)
.L_32:
        /*000c*/ 	.word	0x00000000
        /*0010*/ 	.short	0x0000
        /*0012*/ 	.short	0x0000
        /*0014*/ 	.byte	0x00, 0xf0, 0x01, 0x28


	//----- nvinfo : EIATTR_AT_ENTRY_FRAGMENTS
	.align		4
.L_33:
        /*0018*/ 	.byte	0x04, 0x4f
        /*001a*/ 	.short	(.L_35 - .L_34)


	//   ....[0]....
.L_34:
        /*001c*/ 	.word	0x00000006


	//----- nvinfo : EIATTR_RESERVED_SMEM_USED
	.align		4
.L_35:
        /*0020*/ 	.byte	0x01, 0x41
	.zero		2


	//----- nvinfo : EIATTR_SPARSE_MMA_MASK
	.align		4
        /*0024*/ 	.byte	0x03, 0x50
        /*0026*/ 	.short	0x0040


	//----- nvinfo : EIATTR_TCGEN05_1CTA_USED
	.align		4
        /*0028*/ 	.byte	0x01, 0x51
	.zero		2


	//----- nvinfo : EIATTR_MAXREG_COUNT
	.align		4
        /*002c*/ 	.byte	0x03, 0x1b
        /*002e*/ 	.short	0x00ff


	//----- nvinfo : EIATTR_NUM_BARRIERS
	.align		4
        /*0030*/ 	.byte	0x02, 0x4c
        /*0032*/ 	.byte	0x07
	.zero		1


	//----- nvinfo : EIATTR_EXTERNS
	.align		4
        /*0034*/ 	.byte	0x04, 0x0f
        /*0036*/ 	.short	(.L_37 - .L_36)


	//   ....[0]....
	.align		4
.L_36:
        /*0038*/ 	.word	index@(__assertfail)


	//----- nvinfo : EIATTR_MERCURY_ISA_VERSION
	.align		4
.L_37:
        /*003c*/ 	.byte	0x03, 0x5f
        /*003e*/ 	.short	0x0101


	//----- nvinfo : EIATTR_INT_WARP_WIDE_INSTR_OFFSETS
	.align		4
        /*0040*/ 	.byte	0x04, 0x31
        /*0042*/ 	.short	(.L_39 - .L_38)


	//   ....[0]....
.L_38:
        /*0044*/ 	.word	0x00000cf0


	//   ....[1]....
        /*0048*/ 	.word	0x00000ef0


	//   ....[2]....
        /*004c*/ 	.word	0x000035d0


	//   ....[3]....
        /*0050*/ 	.word	0x000035f0


	//   ....[4]....
        /*0054*/ 	.word	0x00003620


	//   ....[5]....
        /*0058*/ 	.word	0x00004270


	//   ....[6]....
        /*005c*/ 	.word	0x000042a0


	//   ....[7]....
        /*0060*/ 	.word	0x00004400


	//   ....[8]....
        /*0064*/ 	.word	0x00004440


	//   ....[9]....
        /*0068*/ 	.word	0x000044f0


	//   ....[10]....
        /*006c*/ 	.word	0x00004630


	//   ....[11]....
        /*0070*/ 	.word	0x00004650


	//   ....[12]....
        /*0074*/ 	.word	0x00004790


	//   ....[13]....
        /*0078*/ 	.word	0x000047f0


	//   ....[14]....
        /*007c*/ 	.word	0x000048a0


	//   ....[15]....
        /*0080*/ 	.word	0x00004a00


	//   ....[16]....
        /*0084*/ 	.word	0x00004a10


	//   ....[17]....
        /*0088*/ 	.word	0x00004b30


	//   ....[18]....
        /*008c*/ 	.word	0x00004b90


	//   ....[19]....
        /*0090*/ 	.word	0x00004c40


	//   ....[20]....
        /*0094*/ 	.word	0x00004d60


	//   ....[21]....
        /*0098*/ 	.word	0x00004de0


	//   ....[22]....
        /*009c*/ 	.word	0x00004f20


	//   ....[23]....
        /*00a0*/ 	.word	0x00004f60


	//   ....[24]....
        /*00a4*/ 	.word	0x00004fc0


	//   ....[25]....
        /*00a8*/ 	.word	0x00005080


	//   ....[26]....
        /*00ac*/ 	.word	0x00005100


	//   ....[27]....
        /*00b0*/ 	.word	0x00005240


	//   ....[28]....
        /*00b4*/ 	.word	0x00005280


	//   ....[29]....
        /*00b8*/ 	.word	0x00005300


	//   ....[30]....
        /*00bc*/ 	.word	0x000053e0


	//   ....[31]....
        /*00c0*/ 	.word	0x000053f0


	//   ....[32]....
        /*00c4*/ 	.word	0x00005510


	//   ....[33]....
        /*00c8*/ 	.word	0x00005570


	//   ....[34]....
        /*00cc*/ 	.word	0x00005620


	//   ....[35]....
        /*00d0*/ 	.word	0x00005760


	//   ....[36]....
        /*00d4*/ 	.word	0x00005780


	//   ....[37]....
        /*00d8*/ 	.word	0x000058b0


	//   ....[38]....
        /*00dc*/ 	.word	0x00005910


	//   ....[39]....
        /*00e0*/ 	.word	0x000059c0


	//   ....[40]....
        /*00e4*/ 	.word	0x00005b20


	//   ....[41]....
        /*00e8*/ 	.word	0x00005b70


	//   ....[42]....
        /*00ec*/ 	.word	0x00005c90


	//   ....[43]....
        /*00f0*/ 	.word	0x00005cf0


	//   ....[44]....
        /*00f4*/ 	.word	0x00005da0


	//----- nvinfo : EIATTR_COOP_GROUP_MASK_REGIDS
	.align		4
.L_39:
        /*00f8*/ 	.byte	0x04, 0x29
        /*00fa*/ 	.short	(.L_41 - .L_40)


	//   ....[0]....
.L_40:
        /*00fc*/ 	.word	0xffffffff


	//   ....[1]....
        /*0100*/ 	.word	0xffffffff


	//   ....[2]....
        /*0104*/ 	.word	0xffffffff


	//   ....[3]....
        /*0108*/ 	.word	0xffffffff


	//   ....[4]....
        /*010c*/ 	.word	0xffffffff


	//   ....[5]....
        /*0110*/ 	.word	0xffffffff


	//   ....[6]....
        /*0114*/ 	.word	0xffffffff


	//   ....[7]....
        /*0118*/ 	.word	0xffffffff


	//   ....[8]....
        /*011c*/ 	.word	0xffffffff


	//   ....[9]....
        /*0120*/ 	.word	0xffffffff


	//   ....[10]....
        /*0124*/ 	.word	0xffffffff


	//   ....[11]....
        /*0128*/ 	.word	0xffffffff


	//   ....[12]....
        /*012c*/ 	.word	0xffffffff


	//----- nvinfo : EIATTR_COOP_GROUP_INSTR_OFFSETS
	.align		4
.L_41:
        /*0130*/ 	.byte	0x04, 0x28
        /*0132*/ 	.short	(.L_43 - .L_42)


	//   ....[0]....
.L_42:
        /*0134*/ 	.word	0x00000080


	//   ....[1]....
        /*0138*/ 	.word	0x00000520


	//   ....[2]....
        /*013c*/ 	.word	0x00000670


	//   ....[3]....
        /*0140*/ 	.word	0x000007f0


	//   ....[4]....
        /*0144*/ 	.word	0x000008f0


	//   ....[5]....
        /*0148*/ 	.word	0x00000a60


	//   ....[6]....
        /*014c*/ 	.word	0x00000ba0


	//   ....[7]....
        /*0150*/ 	.word	0x00001b00


	//   ....[8]....
        /*0154*/ 	.word	0x00002980


	//   ....[9]....
        /*0158*/ 	.word	0x00002b90


	//   ....[10]....
        /*015c*/ 	.word	0x00002bc0


	//   ....[11]....
        /*0160*/ 	.word	0x000034b0


	//   ....[12]....
        /*0164*/ 	.word	0x000036e0


	//----- nvinfo : EIATTR_VRC_CTA_INIT_COUNT
	.align		4
.L_43:
        /*0168*/ 	.byte	0x02, 0x4a
        /*016a*/ 	.byte	0x80
	.zero		1


	//----- nvinfo : EIATTR_SYSCALL_OFFSETS
	.align		4
        /*016c*/ 	.byte	0x04, 0x46
        /*016e*/ 	.short	(.L_45 - .L_44)


	//   ....[0]....
.L_44:
        /*0170*/ 	.word	0x00006b10


	//   ....[1]....
        /*0174*/ 	.word	0x00006c00


	//   ....[2]....
        /*0178*/ 	.word	0x00007810


	//   ....[3]....
        /*017c*/ 	.word	0x00008720


	//   ....[4]....
        /*0180*/ 	.word	0x00009660


	//   ....[5]....
        /*0184*/ 	.word	0x0000a5b0


	//   ....[6]....
        /*0188*/ 	.word	0x0000b500


	//   ....[7]....
        /*018c*/ 	.word	0x0000c450


	//   ....[8]....
        /*0190*/ 	.word	0x0000d3a0


	//   ....[9]....
        /*0194*/ 	.word	0x0000e290


	//----- nvinfo : EIATTR_MBARRIER_INSTR_OFFSETS
	.align		4
.L_45:
        /*0198*/ 	.byte	0x04, 0x39
        /*019a*/ 	.short	(.L_47 - .L_46)


	//   ....[0]....
.L_46:
        /*019c*/ 	.word	0x000005e0
        /*01a0*/ 	.word	0x000000ff
        /*01a4*/ 	.word	0x00000000
        /*01a8*/ 	.short	0x0100
        /*01aa*/ 	.byte	0x04
	.zero		1


	//   ....[1]....
        /*01ac*/ 	.word	0x000005f0
        /*01b0*/ 	.word	0x000000ff
        /*01b4*/ 	.word	0x00000020
        /*01b8*/ 	.short	0x0100
        /*01ba*/ 	.byte	0x04
	.zero		1


	//   ....[2]....
        /*01bc*/ 	.word	0x00000600
        /*01c0*/ 	.word	0x000000ff
        /*01c4*/ 	.word	0x00000008
        /*01c8*/ 	.short	0x0100
        /*01ca*/ 	.byte	0x04
	.zero		1


	//   ....[3]....
        /*01cc*/ 	.word	0x00000610
        /*01d0*/ 	.word	0x000000ff
        /*01d4*/ 	.word	0x00000028
        /*01d8*/ 	.short	0x0100
        /*01da*/ 	.byte	0x04
	.zero		1


	//   ....[4]....
        /*01dc*/ 	.word	0x00000620
        /*01e0*/ 	.word	0x000000ff
        /*01e4*/ 	.word	0x00000010
        /*01e8*/ 	.short	0x0100
        /*01ea*/ 	.byte	0x04
	.zero		1


	//   ....[5]....
        /*01ec*/ 	.word	0x00000630
        /*01f0*/ 	.word	0x000000ff
        /*01f4*/ 	.word	0x00000030
        /*01f8*/ 	.short	0x0100
        /*01fa*/ 	.byte	0x04
	.zero		1


	//   ....[6]....
        /*01fc*/ 	.word	0x00000640
        /*0200*/ 	.word	0x000000ff
        /*0204*/ 	.word	0x00000018
        /*0208*/ 	.short	0x0100
        /*020a*/ 	.byte	0x04
	.zero		1


	//   ....[7]....
        /*020c*/ 	.word	0x00000650
        /*0210*/ 	.word	0x000000ff
        /*0214*/ 	.word	0x00000038
        /*0218*/ 	.short	0x0100
        /*021a*/ 	.byte	0x04
	.zero		1


	//   ....[8]....
        /*021c*/ 	.word	0x00000780
        /*0220*/ 	.word	0x000000ff
        /*0224*/ 	.word	0x00000040
        /*0228*/ 	.short	0x0100
        /*022a*/ 	.byte	0x04
	.zero		1


	//   ....[9]....
        /*022c*/ 	.word	0x00000790
        /*0230*/ 	.word	0x000000ff
        /*0234*/ 	.word	0x00000058
        /*0238*/ 	.short	0x0100
        /*023a*/ 	.byte	0x04
	.zero		1


	//   ....[10]....
        /*023c*/ 	.word	0x000007a0
        /*0240*/ 	.word	0x000000ff
        /*0244*/ 	.word	0x00000048
        /*0248*/ 	.short	0x0100
        /*024a*/ 	.byte	0x04
	.zero		1


	//   ....[11]....
        /*024c*/ 	.word	0x000007b0
        /*0250*/ 	.word	0x000000ff
        /*0254*/ 	.word	0x00000060
        /*0258*/ 	.short	0x0100
        /*025a*/ 	.byte	0x04
	.zero		1


	//   ....[12]....
        /*025c*/ 	.word	0x000007c0
        /*0260*/ 	.word	0x000000ff
        /*0264*/ 	.word	0x00000050
        /*0268*/ 	.short	0x0100
        /*026a*/ 	.byte	0x04
	.zero		1


	//   ....[13]....
        /*026c*/ 	.word	0x000007d0
        /*0270*/ 	.word	0x000000ff
        /*0274*/ 	.word	0x00000068
        /*0278*/ 	.short	0x0100
        /*027a*/ 	.byte	0x04
	.zero		1


	//   ....[14]....
        /*027c*/ 	.word	0x000008c0
        /*0280*/ 	.word	0x000000ff
        /*0284*/ 	.word	0x00000070
        /*0288*/ 	.short	0x0100
        /*028a*/ 	.byte	0x06
	.zero		1


	//   ....[15]....
        /*028c*/ 	.word	0x000008d0
        /*0290*/ 	.word	0x000000ff
        /*0294*/ 	.word	0x00000078
        /*0298*/ 	.short	0x0100
        /*029a*/ 	.byte	0x06
	.zero		1


	//   ....[16]....
        /*029c*/ 	.word	0x00000a10
        /*02a0*/ 	.word	0x000000ff
        /*02a4*/ 	.word	0x00000080
        /*02a8*/ 	.short	0x0100
        /*02aa*/ 	.byte	0x06
	.zero		1


	//   ....[17]....
        /*02ac*/ 	.word	0x00000a20
        /*02b0*/ 	.word	0x000000ff
        /*02b4*/ 	.word	0x00000090
        /*02b8*/ 	.short	0x0100
        /*02ba*/ 	.byte	0x06
	.zero		1


	//   ....[18]....
        /*02bc*/ 	.word	0x00000a30
        /*02c0*/ 	.word	0x000000ff
        /*02c4*/ 	.word	0x00000088
        /*02c8*/ 	.short	0x0100
        /*02ca*/ 	.byte	0x06
	.zero		1


	//   ....[19]....
        /*02cc*/ 	.word	0x00000a40
        /*02d0*/ 	.word	0x000000ff
        /*02d4*/ 	.word	0x00000098
        /*02d8*/ 	.short	0x0100
        /*02da*/ 	.byte	0x06
	.zero		1


	//   ....[20]....
        /*02dc*/ 	.word	0x00000b70
        /*02e0*/ 	.word	0x000000ff
        /*02e4*/ 	.word	0x000000a0
        /*02e8*/ 	.short	0x0100
        /*02ea*/ 	.byte	0x04
	.zero		1


	//   ....[21]....
        /*02ec*/ 	.word	0x00000b80
        /*02f0*/ 	.word	0x000000ff
        /*02f4*/ 	.word	0x000000a8
        /*02f8*/ 	.short	0x0100
        /*02fa*/ 	.byte	0x04
	.zero		1


	//   ....[22]....
        /*02fc*/ 	.word	0x00000ca0
        /*0300*/ 	.word	0x000000ff
        /*0304*/ 	.word	0x000000b0
        /*0308*/ 	.short	0x0100
        /*030a*/ 	.byte	0x04
	.zero		1


	//   ....[23]....
        /*030c*/ 	.word	0x00000cb0
        /*0310*/ 	.word	0x000000ff
        /*0314*/ 	.word	0x000000c0
        /*0318*/ 	.short	0x0100
        /*031a*/ 	.byte	0x04
	.zero		1


	//   ....[24]....
        /*031c*/ 	.word	0x00000cc0
        /*0320*/ 	.word	0x000000ff
        /*0324*/ 	.word	0x000000b8
        /*0328*/ 	.short	0x0100
        /*032a*/ 	.byte	0x04
	.zero		1


	//   ....[25]....
        /*032c*/ 	.word	0x00000cd0
        /*0330*/ 	.word	0x000000ff
        /*0334*/ 	.word	0x000000c8
        /*0338*/ 	.short	0x0100
        /*033a*/ 	.byte	0x04
	.zero		1


	//   ....[26]....
        /*033c*/ 	.word	0x00000f30
        /*0340*/ 	.word	0x000000ff
        /*0344*/ 	.word	0x000000d0
        /*0348*/ 	.short	0x0100
        /*034a*/ 	.byte	0x06
	.zero		1


	//   ....[27]....
        /*034c*/ 	.word	0x00001670
        /*0350*/ 	.word	0x00000003
        /*0354*/ 	.word	0x000000c0
        /*0358*/ 	.short	0x010a
        /*035a*/ 	.byte	0xff
	.zero		1


	//   ....[28]....
        /*035c*/ 	.word	0x000016a0
        /*0360*/ 	.word	0x00000003
        /*0364*/ 	.word	0x000000b0
        /*0368*/ 	.short	0x0101
        /*036a*/ 	.byte	0xff
	.zero		1


	//   ....[29]....
        /*036c*/ 	.word	0x00001710
        /*0370*/ 	.word	0x000000ff
        /*0374*/ 	.word	0x00000020
        /*0378*/ 	.short	0x010a
        /*037a*/ 	.byte	0x04
	.zero		1


	//   ....[30]....
        /*037c*/ 	.word	0x00001840
        /*0380*/ 	.word	0x000000ff
        /*0384*/ 	.word	0x00000020
        /*0388*/ 	.short	0x010a
        /*038a*/ 	.byte	0x21
	.zero		1


	//   ....[31]....
        /*038c*/ 	.word	0x000019d0
        /*0390*/ 	.word	0x000000ff
        /*0394*/ 	.word	0x00000020
        /*0398*/ 	.short	0x010a
        /*039a*/ 	.byte	0x07
	.zero		1


	//   ....[32]....
        /*039c*/ 	.word	0x00001ae0
        /*03a0*/ 	.word	0x000000ff
        /*03a4*/ 	.word	0x00000078
        /*03a8*/ 	.short	0x0101
        /*03aa*/ 	.byte	0x06
	.zero		1


	//   ....[33]....
        /*03ac*/ 	.word	0x00001b10
        /*03b0*/ 	.word	0x00000003
        /*03b4*/ 	.word	0x00000080
        /*03b8*/ 	.short	0x010a
        /*03ba*/ 	.byte	0xff
	.zero		1


	//   ....[34]....
        /*03bc*/ 	.word	0x00001c60
        /*03c0*/ 	.word	0x00000000
        /*03c4*/ 	.word	0x00000000
        /*03c8*/ 	.short	0x0101
        /*03ca*/ 	.byte	0xff
	.zero		1


	//   ....[35]....
        /*03cc*/ 	.word	0x000021f0
        /*03d0*/ 	.word	0x000000ff
        /*03d4*/ 	.word	0x00000000
        /*03d8*/ 	.short	0x010a
        /*03da*/ 	.byte	0x04
	.zero		1


	//   ....[36]....
        /*03dc*/ 	.word	0x00002280
        /*03e0*/ 	.word	0x000000ff
        /*03e4*/ 	.word	0x00000000
        /*03e8*/ 	.short	0x010a
        /*03ea*/ 	.byte	0x05
	.zero		1


	//   ....[37]....
        /*03ec*/ 	.word	0x00002310
        /*03f0*/ 	.word	0x000000ff
        /*03f4*/ 	.word	0x00000000
        /*03f8*/ 	.short	0x010a
        /*03fa*/ 	.byte	0x05
	.zero		1


	//   ....[38]....
        /*03fc*/ 	.word	0x000023b0
        /*0400*/ 	.word	0x00000000
        /*0404*/ 	.word	0x00000000
        /*0408*/ 	.short	0x010a
        /*040a*/ 	.byte	0xff
	.zero		1


	//   ....[39]....
        /*040c*/ 	.word	0x000024d0
        /*0410*/ 	.word	0x00000002
        /*0414*/ 	.word	0x000000b0
        /*0418*/ 	.short	0x010a
        /*041a*/ 	.byte	0xff
	.zero		1


	//   ....[40]....
        /*041c*/ 	.word	0x00002530
        /*0420*/ 	.word	0x00000004
        /*0424*/ 	.word	0x00000000
        /*0428*/ 	.short	0x0101
        /*042a*/ 	.byte	0xff
	.zero		1


	//   ....[41]....
        /*042c*/ 	.word	0x00002550
        /*0430*/ 	.word	0x000000ff
        /*0434*/ 	.word	0x00000090
        /*0438*/ 	.short	0x010a
        /*043a*/ 	.byte	0x04
	.zero		1


	//   ....[42]....
        /*043c*/ 	.word	0x00002670
        /*0440*/ 	.word	0x00000002
        /*0444*/ 	.word	0x00000080
        /*0448*/ 	.short	0x010a
        /*044a*/ 	.byte	0xff
	.zero		1


	//   ....[43]....
        /*044c*/ 	.word	0x00002780
        /*0450*/ 	.word	0x00000002
        /*0454*/ 	.word	0x00000000
        /*0458*/ 	.short	0x0101
        /*045a*/ 	.byte	0xff
	.zero		1


	//   ....[44]....
        /*045c*/ 	.word	0x00002810
        /*0460*/ 	.word	0x000000ff
        /*0464*/ 	.word	0x00000090
        /*0468*/ 	.short	0x0106
        /*046a*/ 	.byte	0x04
	.zero		1


	//   ....[45]....
        /*046c*/ 	.word	0x00002830
        /*0470*/ 	.word	0x000000ff
        /*0474*/ 	.word	0x00000090
        /*0478*/ 	.short	0x010a
        /*047a*/ 	.byte	0x04
	.zero		1


	//   ....[46]....
        /*047c*/ 	.word	0x000028c0
        /*0480*/ 	.word	0x000000ff
        /*0484*/ 	.word	0x00000090
        /*0488*/ 	.short	0x0106
        /*048a*/ 	.byte	0x07
	.zero		1


	//   ....[47]....
        /*048c*/ 	.word	0x00002900
        /*0490*/ 	.word	0x00000000
        /*0494*/ 	.word	0x00000090
        /*0498*/ 	.short	0x010a
        /*049a*/ 	.byte	0xff
	.zero		1


	//   ....[48]....
        /*049c*/ 	.word	0x00002e00
        /*04a0*/ 	.word	0x00000000
        /*04a4*/ 	.word	0x00000080
        /*04a8*/ 	.short	0x010a
        /*04aa*/ 	.byte	0xff
	.zero		1


	//   ....[49]....
        /*04ac*/ 	.word	0x00002ec0
        /*04b0*/ 	.word	0x00000000
        /*04b4*/ 	.word	0x00000000
        /*04b8*/ 	.short	0x0101
        /*04ba*/ 	.byte	0xff
	.zero		1


	//   ....[50]....
        /*04bc*/ 	.word	0x00002f90
        /*04c0*/ 	.word	0x000000ff
        /*04c4*/ 	.word	0x00000000
        /*04c8*/ 	.short	0x010a
        /*04ca*/ 	.byte	0x04
	.zero		1


	//   ....[51]....
        /*04cc*/ 	.word	0x00003000
        /*04d0*/ 	.word	0x000000ff
        /*04d4*/ 	.word	0x00000000
        /*04d8*/ 	.short	0x010a
        /*04da*/ 	.byte	0x08
	.zero		1


	//   ....[52]....
        /*04dc*/ 	.word	0x000030c0
        /*04e0*/ 	.word	0x000000ff
        /*04e4*/ 	.word	0x00000000
        /*04e8*/ 	.short	0x010a
        /*04ea*/ 	.byte	0x04
	.zero		1


	//   ....[53]....
        /*04ec*/ 	.word	0x00003160
        /*04f0*/ 	.word	0x000000ff
        /*04f4*/ 	.word	0x000000a8
        /*04f8*/ 	.short	0x010a
        /*04fa*/ 	.byte	0x10
	.zero		1


	//   ....[54]....
        /*04fc*/ 	.word	0x00003490
        /*0500*/ 	.word	0x000000ff
        /*0504*/ 	.word	0x000000d0
        /*0508*/ 	.short	0x010a
        /*050a*/ 	.byte	0x10
	.zero		1


	//   ....[55]....
        /*050c*/ 	.word	0x000039b0
        /*0510*/ 	.word	0x00000008
        /*0514*/ 	.word	0x00000080
        /*0518*/ 	.short	0x010a
        /*051a*/ 	.byte	0xff
	.zero		1


	//   ....[56]....
        /*051c*/ 	.word	0x00003b20
        /*0520*/ 	.word	0x00000000
        /*0524*/ 	.word	0x00000000
        /*0528*/ 	.short	0x0101
        /*052a*/ 	.byte	0xff
	.zero		1


	//   ....[57]....
        /*052c*/ 	.word	0x00003ff0
        /*0530*/ 	.word	0x000000ff
        /*0534*/ 	.word	0x00000078
        /*0538*/ 	.short	0x010a
        /*053a*/ 	.byte	0x20
	.zero		1


	//   ....[58]....
        /*053c*/ 	.word	0x000041d0
        /*0540*/ 	.word	0x000000ff
        /*0544*/ 	.word	0x00000058
        /*0548*/ 	.short	0x010a
        /*054a*/ 	.byte	0x10
	.zero		1


	//   ....[59]....
        /*054c*/ 	.word	0x00004530
        /*0550*/ 	.word	0x000000ff
        /*0554*/ 	.word	0x00000040
        /*0558*/ 	.short	0x010b
        /*055a*/ 	.byte	0x10
	.zero		1


	//   ....[60]....
        /*055c*/ 	.word	0x000045b0
        /*0560*/ 	.word	0x000000ff
        /*0564*/ 	.word	0x00000000
        /*0568*/ 	.short	0x0101
        /*056a*/ 	.byte	0x04
	.zero		1


	//   ....[61]....
        /*056c*/ 	.word	0x000045d0
        /*0570*/ 	.word	0x000000ff
        /*0574*/ 	.word	0x00000058
        /*0578*/ 	.short	0x010a
        /*057a*/ 	.byte	0x11
	.zero		1


	//   ....[62]....
        /*057c*/ 	.word	0x000048e0
        /*0580*/ 	.word	0x000000ff
        /*0584*/ 	.word	0x00000040
        /*0588*/ 	.short	0x010b
        /*058a*/ 	.byte	0x11
	.zero		1


	//   ....[63]....
        /*058c*/ 	.word	0x00004960
        /*0590*/ 	.word	0x000000ff
        /*0594*/ 	.word	0x00000000
        /*0598*/ 	.short	0x0101
        /*059a*/ 	.byte	0x04
	.zero		1


	//   ....[64]....
        /*059c*/ 	.word	0x00004980
        /*05a0*/ 	.word	0x000000ff
        /*05a4*/ 	.word	0x00000058
        /*05a8*/ 	.short	0x010a
        /*05aa*/ 	.byte	0x10
	.zero		1


	//   ....[65]....
        /*05ac*/ 	.word	0x00004c80
        /*05b0*/ 	.word	0x000000ff
        /*05b4*/ 	.word	0x00000040
        /*05b8*/ 	.short	0x010b
        /*05ba*/ 	.byte	0x10
	.zero		1


	//   ....[66]....
        /*05bc*/ 	.word	0x00004d00
        /*05c0*/ 	.word	0x000000ff
        /*05c4*/ 	.word	0x00000000
        /*05c8*/ 	.short	0x0101
        /*05ca*/ 	.byte	0x04
	.zero		1


	//   ....[67]....
        /*05cc*/ 	.word	0x00004d20
        /*05d0*/ 	.word	0x000000ff
        /*05d4*/ 	.word	0x00000058
        /*05d8*/ 	.short	0x010a
        /*05da*/ 	.byte	0x15
	.zero		1


	//   ....[68]....
        /*05dc*/ 	.word	0x00005000
        /*05e0*/ 	.word	0x000000ff
        /*05e4*/ 	.word	0x00000040
        /*05e8*/ 	.short	0x010b
        /*05ea*/ 	.byte	0x15
	.zero		1


	//   ....[69]....
        /*05ec*/ 	.word	0x00005020
        /*05f0*/ 	.word	0x000000ff
        /*05f4*/ 	.word	0x00000000
        /*05f8*/ 	.short	0x0101
        /*05fa*/ 	.byte	0x04
	.zero		1


	//   ....[70]....
        /*05fc*/ 	.word	0x00005040
        /*0600*/ 	.word	0x000000ff
        /*0604*/ 	.word	0x00000058
        /*0608*/ 	.short	0x010a
        /*060a*/ 	.byte	0x06
	.zero		1


	//   ....[71]....
        /*060c*/ 	.word	0x00005340
        /*0610*/ 	.word	0x000000ff
        /*0614*/ 	.word	0x00000040
        /*0618*/ 	.short	0x010b
        /*061a*/ 	.byte	0x06
	.zero		1


	//   ....[72]....
        /*061c*/ 	.word	0x00005350
        /*0620*/ 	.word	0x000000ff
        /*0624*/ 	.word	0x00000000
        /*0628*/ 	.short	0x0101
        /*062a*/ 	.byte	0x04
	.zero		1


	//   ....[73]....
        /*062c*/ 	.word	0x00005360
        /*0630*/ 	.word	0x000000ff
        /*0634*/ 	.word	0x00000058
        /*0638*/ 	.short	0x010a
        /*063a*/ 	.byte	0x10
	.zero		1


	//   ....[74]....
        /*063c*/ 	.word	0x00005660
        /*0640*/ 	.word	0x000000ff
        /*0644*/ 	.word	0x00000040
        /*0648*/ 	.short	0x010b
        /*064a*/ 	.byte	0x10
	.zero		1


	//   ....[75]....
        /*064c*/ 	.word	0x000056e0
        /*0650*/ 	.word	0x000000ff
        /*0654*/ 	.word	0x00000000
        /*0658*/ 	.short	0x0101
        /*065a*/ 	.byte	0x04
	.zero		1


	//   ....[76]....
        /*065c*/ 	.word	0x00005700
        /*0660*/ 	.word	0x000000ff
        /*0664*/ 	.word	0x00000058
        /*0668*/ 	.short	0x010a
        /*066a*/ 	.byte	0x11
	.zero		1


	//   ....[77]....
        /*066c*/ 	.word	0x00005a00
        /*0670*/ 	.word	0x000000ff
        /*0674*/ 	.word	0x00000040
        /*0678*/ 	.short	0x010b
        /*067a*/ 	.byte	0x11
	.zero		1


	//   ....[78]....
        /*067c*/ 	.word	0x00005a80
        /*0680*/ 	.word	0x000000ff
        /*0684*/ 	.word	0x00000000
        /*0688*/ 	.short	0x0101
        /*068a*/ 	.byte	0x04
	.zero		1


	//   ....[79]....
        /*068c*/ 	.word	0x00005aa0
        /*0690*/ 	.word	0x000000ff
        /*0694*/ 	.word	0x00000058
        /*0698*/ 	.short	0x010a
        /*069a*/ 	.byte	0x10
	.zero		1


	//   ....[80]....
        /*069c*/ 	.word	0x00005e00
        /*06a0*/ 	.word	0x000000ff
        /*06a4*/ 	.word	0x00000040
        /*06a8*/ 	.short	0x010b
        /*06aa*/ 	.byte	0x10
	.zero		1


	//   ....[81]....
        /*06ac*/ 	.word	0x00005e80
        /*06b0*/ 	.word	0x000000ff
        /*06b4*/ 	.word	0x00000000
        /*06b8*/ 	.short	0x0101
        /*06ba*/ 	.byte	0x04
	.zero		1


	//   ....[82]....
        /*06bc*/ 	.word	0x00005ed0
        /*06c0*/ 	.word	0x000000ff
        /*06c4*/ 	.word	0x00000000
        /*06c8*/ 	.short	0x010a
        /*06ca*/ 	.byte	0x04
	.zero		1


	//   ....[83]....
        /*06cc*/ 	.word	0x00005f60
        /*06d0*/ 	.word	0x000000ff
        /*06d4*/ 	.word	0x00000000
        /*06d8*/ 	.short	0x010a
        /*06da*/ 	.byte	0x05
	.zero		1


	//   ....[84]....
        /*06dc*/ 	.word	0x00006000
        /*06e0*/ 	.word	0x00000000
        /*06e4*/ 	.word	0x00000000
        /*06e8*/ 	.short	0x010a
        /*06ea*/ 	.byte	0xff
	.zero		1


	//   ....[85]....
        /*06ec*/ 	.word	0x00006370
        /*06f0*/ 	.word	0x00000000
        /*06f4*/ 	.word	0x00000080
        /*06f8*/ 	.short	0x010a
        /*06fa*/ 	.byte	0xff
	.zero		1


	//   ....[86]....
        /*06fc*/ 	.word	0x00006440
        /*0700*/ 	.word	0x00000000
        /*0704*/ 	.word	0x00000000
        /*0708*/ 	.short	0x0101
        /*070a*/ 	.byte	0xff
	.zero		1


	//   ....[87]....
        /*070c*/ 	.word	0x00007130
        /*0710*/ 	.word	0x00000004
        /*0714*/ 	.word	0x00000040
        /*0718*/ 	.short	0x010a
        /*071a*/ 	.byte	0xff
	.zero		1


	//   ....[88]....
        /*071c*/ 	.word	0x00007230
        /*0720*/ 	.word	0x000000ff
        /*0724*/ 	.word	0x000000a0
        /*0728*/ 	.short	0x010a
        /*072a*/ 	.byte	0x2f
	.zero		1


	//   ....[89]....
        /*072c*/ 	.word	0x000072f0
        /*0730*/ 	.word	0x00000004
        /*0734*/ 	.word	0x00000040
        /*0738*/ 	.short	0x010a
        /*073a*/ 	.byte	0xff
	.zero		1


	//   ....[90]....
        /*073c*/ 	.word	0x000076f0
        /*0740*/ 	.word	0x000000ff
        /*0744*/ 	.word	0x000000a0
        /*0748*/ 	.short	0x010a
        /*074a*/ 	.byte	0x2f
	.zero		1


	//   ....[91]....
        /*074c*/ 	.word	0x000078a0
        /*0750*/ 	.word	0x000000ff
        /*0754*/ 	.word	0x00000000
        /*0758*/ 	.short	0x0101
        /*075a*/ 	.byte	0x04
	.zero		1


	//   ....[92]....
        /*075c*/ 	.word	0x00008220
        /*0760*/ 	.word	0x00000000
        /*0764*/ 	.word	0x00000000
        /*0768*/ 	.short	0x0101
        /*076a*/ 	.byte	0xff
	.zero		1


	//   ....[93]....
        /*076c*/ 	.word	0x00008230
        /*0770*/ 	.word	0x00000005
        /*0774*/ 	.word	0x00000040
        /*0778*/ 	.short	0x010a
        /*077a*/ 	.byte	0xff
	.zero		1


	//   ....[94]....
        /*077c*/ 	.word	0x00008310
        /*0780*/ 	.word	0x00000005
        /*0784*/ 	.word	0x00000040
        /*0788*/ 	.short	0x010a
        /*078a*/ 	.byte	0xff
	.zero		1


	//   ....[95]....
        /*078c*/ 	.word	0x00009140
        /*0790*/ 	.word	0x00000027
        /*0794*/ 	.word	0x00000000
        /*0798*/ 	.short	0x0101
        /*079a*/ 	.byte	0xff
	.zero		1


	//   ....[96]....
        /*079c*/ 	.word	0x000091b0
        /*07a0*/ 	.word	0x00000005
        /*07a4*/ 	.word	0x00000040
        /*07a8*/ 	.short	0x010a
        /*07aa*/ 	.byte	0xff
	.zero		1


	//   ....[97]....
        /*07ac*/ 	.word	0x00009250
        /*07b0*/ 	.word	0x00000005
        /*07b4*/ 	.word	0x00000040
        /*07b8*/ 	.short	0x010a
        /*07ba*/ 	.byte	0xff
	.zero		1


	//   ....[98]....
        /*07bc*/ 	.word	0x0000a090
        /*07c0*/ 	.word	0x00000027
        /*07c4*/ 	.word	0x00000000
        /*07c8*/ 	.short	0x0101
        /*07ca*/ 	.byte	0xff
	.zero		1


	//   ....[99]....
        /*07cc*/ 	.word	0x0000a100
        /*07d0*/ 	.word	0x00000005
        /*07d4*/ 	.word	0x00000040
        /*07d8*/ 	.short	0x010a
        /*07da*/ 	.byte	0xff
	.zero		1


	//   ....[100]....
        /*07dc*/ 	.word	0x0000a1a0
        /*07e0*/ 	.word	0x00000005
        /*07e4*/ 	.word	0x00000040
        /*07e8*/ 	.short	0x010a
        /*07ea*/ 	.byte	0xff
	.zero		1


	//   ....[101]....
        /*07ec*/ 	.word	0x0000afe0
        /*07f0*/ 	.word	0x00000027
        /*07f4*/ 	.word	0x00000000
        /*07f8*/ 	.short	0x0101
        /*07fa*/ 	.byte	0xff
	.zero		1


	//   ....[102]....
        /*07fc*/ 	.word	0x0000b050
        /*0800*/ 	.word	0x00000005
        /*0804*/ 	.word	0x00000040
        /*0808*/ 	.short	0x010a
        /*080a*/ 	.byte	0xff
	.zero		1


	//   ....[103]....
        /*080c*/ 	.word	0x0000b0f0
        /*0810*/ 	.word	0x00000005
        /*0814*/ 	.word	0x00000040
        /*0818*/ 	.short	0x010a
        /*081a*/ 	.byte	0xff
	.zero		1


	//   ....[104]....
        /*081c*/ 	.word	0x0000bf30
        /*0820*/ 	.word	0x00000027
        /*0824*/ 	.word	0x00000000
        /*0828*/ 	.short	0x0101
        /*082a*/ 	.byte	0xff
	.zero		1


	//   ....[105]....
        /*082c*/ 	.word	0x0000bfa0
        /*0830*/ 	.word	0x00000005
        /*0834*/ 	.word	0x00000040
        /*0838*/ 	.short	0x010a
        /*083a*/ 	.byte	0xff
	.zero		1


	//   ....[106]....
        /*083c*/ 	.word	0x0000c040
        /*0840*/ 	.word	0x00000005
        /*0844*/ 	.word	0x00000040
        /*0848*/ 	.short	0x010a
        /*084a*/ 	.byte	0xff
	.zero		1


	//   ....[107]....
        /*084c*/ 	.word	0x0000ce80
        /*0850*/ 	.word	0x00000027
        /*0854*/ 	.word	0x00000000
        /*0858*/ 	.short	0x0101
        /*085a*/ 	.byte	0xff
	.zero		1


	//   ....[108]....
        /*085c*/ 	.word	0x0000cef0
        /*0860*/ 	.word	0x00000005
        /*0864*/ 	.word	0x00000040
        /*0868*/ 	.short	0x010a
        /*086a*/ 	.byte	0xff
	.zero		1


	//   ....[109]....
        /*086c*/ 	.word	0x0000cf90
        /*0870*/ 	.word	0x00000005
        /*0874*/ 	.word	0x00000040
        /*0878*/ 	.short	0x010a
        /*087a*/ 	.byte	0xff
	.zero		1


	//   ....[110]....
        /*087c*/ 	.word	0x0000ddb0
        /*0880*/ 	.word	0x00000027
        /*0884*/ 	.word	0x00000000
        /*0888*/ 	.short	0x0101
        /*088a*/ 	.byte	0xff
	.zero		1


	//   ....[111]....
        /*088c*/ 	.word	0x0000de20
        /*0890*/ 	.word	0x00000003
        /*0894*/ 	.word	0x00000040
        /*0898*/ 	.short	0x010a
        /*089a*/ 	.byte	0xff
	.zero		1


	//   ....[112]....
        /*089c*/ 	.word	0x0000ded0
        /*08a0*/ 	.word	0x00000003
        /*08a4*/ 	.word	0x00000040
        /*08a8*/ 	.short	0x010a
        /*08aa*/ 	.byte	0xff
	.zero		1


	//   ....[113]....
        /*08ac*/ 	.word	0x0000ecd0
        /*08b0*/ 	.word	0x00000000
        /*08b4*/ 	.word	0x00000000
        /*08b8*/ 	.short	0x0101
        /*08ba*/ 	.byte	0xff
	.zero		1


	//   ....[114]....
        /*08bc*/ 	.word	0x0000edd0
        /*08c0*/ 	.word	0x000000ff
        /*08c4*/ 	.word	0x000000d0
        /*08c8*/ 	.short	0x0101
        /*08ca*/ 	.byte	0x2f
	.zero		1


	//   ....[115]....
        /*08cc*/ 	.word	0x0000ef60
        /*08d0*/ 	.word	0x000000ff
        /*08d4*/ 	.word	0x00000000
        /*08d8*/ 	.short	0x0101
        /*08da*/ 	.byte	0x04
	.zero		1


	//   ....[116]....
        /*08dc*/ 	.word	0x0000ef80
        /*08e0*/ 	.word	0x00000003
        /*08e4*/ 	.word	0x000000c0
        /*08e8*/ 	.short	0x010a
        /*08ea*/ 	.byte	0xff
	.zero		1


	//   ....[117]....
        /*08ec*/ 	.word	0x0000efe0
        /*08f0*/ 	.word	0x00000000
        /*08f4*/ 	.word	0x00000020
        /*08f8*/ 	.short	0x010a
        /*08fa*/ 	.byte	0xff
	.zero		1


	//   ....[118]....
        /*08fc*/ 	.word	0x0000f030
        /*0900*/ 	.word	0x00000003
        /*0904*/ 	.word	0x00000080
        /*0908*/ 	.short	0x010a
        /*090a*/ 	.byte	0xff
	.zero		1


	//   ....[119]....
        /*090c*/ 	.word	0x0000f090
        /*0910*/ 	.word	0x00000000
        /*0914*/ 	.word	0x00000000
        /*0918*/ 	.short	0x010a
        /*091a*/ 	.byte	0xff
	.zero		1


	//   ....[120]....
        /*091c*/ 	.word	0x0000f0f0
        /*0920*/ 	.word	0x00000000
        /*0924*/ 	.word	0x00000000
        /*0928*/ 	.short	0x010a
        /*092a*/ 	.byte	0xff
	.zero		1


	//   ....[121]....
        /*092c*/ 	.word	0x0000f150
        /*0930*/ 	.word	0x00000000
        /*0934*/ 	.word	0x00000000
        /*0938*/ 	.short	0x010a
        /*093a*/ 	.byte	0xff
	.zero		1


	//   ....[122]....
        /*093c*/ 	.word	0x0000f1a0
        /*0940*/ 	.word	0x00000002
        /*0944*/ 	.word	0x000000b0
        /*0948*/ 	.short	0x010a
        /*094a*/ 	.byte	0xff
	.zero		1


	//   ....[123]....
        /*094c*/ 	.word	0x0000f200
        /*0950*/ 	.word	0x00000002
        /*0954*/ 	.word	0x00000090
        /*0958*/ 	.short	0x010a
        /*095a*/ 	.byte	0xff
	.zero		1


	//   ....[124]....
        /*095c*/ 	.word	0x0000f250
        /*0960*/ 	.word	0x00000002
        /*0964*/ 	.word	0x00000080
        /*0968*/ 	.short	0x010a
        /*096a*/ 	.byte	0xff
	.zero		1


	//   ....[125]....
        /*096c*/ 	.word	0x0000f2b0
        /*0970*/ 	.word	0x00000000
        /*0974*/ 	.word	0x00000090
        /*0978*/ 	.short	0x010a
        /*097a*/ 	.byte	0xff
	.zero		1


	//   ....[126]....
        /*097c*/ 	.word	0x0000f300
        /*0980*/ 	.word	0x00000000
        /*0984*/ 	.word	0x00000080
        /*0988*/ 	.short	0x010a
        /*098a*/ 	.byte	0xff
	.zero		1


	//   ....[127]....
        /*098c*/ 	.word	0x0000f360
        /*0990*/ 	.word	0x00000000
        /*0994*/ 	.word	0x00000000
        /*0998*/ 	.short	0x010a
        /*099a*/ 	.byte	0xff
	.zero		1


	//   ....[128]....
        /*099c*/ 	.word	0x0000f3c0
        /*09a0*/ 	.word	0x00000000
        /*09a4*/ 	.word	0x000000a8
        /*09a8*/ 	.short	0x010a
        /*09aa*/ 	.byte	0xff
	.zero		1


	//   ....[129]....
        /*09ac*/ 	.word	0x0000f420
        /*09b0*/ 	.word	0x00000000
        /*09b4*/ 	.word	0x000000d0
        /*09b8*/ 	.short	0x010a
        /*09ba*/ 	.byte	0xff
	.zero		1


	//   ....[130]....
        /*09bc*/ 	.word	0x0000f470
        /*09c0*/ 	.word	0x00000008
        /*09c4*/ 	.word	0x00000080
        /*09c8*/ 	.short	0x010a
        /*09ca*/ 	.byte	0xff
	.zero		1


	//   ....[131]....
        /*09cc*/ 	.word	0x0000f4d0
        /*09d0*/ 	.word	0x00000000
        /*09d4*/ 	.word	0x00000078
        /*09d8*/ 	.short	0x010a
        /*09da*/ 	.byte	0xff
	.zero		1


	//   ....[132]....
        /*09dc*/ 	.word	0x0000f530
        /*09e0*/ 	.word	0x00000000
        /*09e4*/ 	.word	0x00000058
        /*09e8*/ 	.short	0x010a
        /*09ea*/ 	.byte	0xff
	.zero		1


	//   ....[133]....
        /*09ec*/ 	.word	0x0000f590
        /*09f0*/ 	.word	0x00000000
        /*09f4*/ 	.word	0x00000058
        /*09f8*/ 	.short	0x010a
        /*09fa*/ 	.byte	0xff
	.zero		1


	//   ....[134]....
        /*09fc*/ 	.word	0x0000f5f0
        /*0a00*/ 	.word	0x00000000
        /*0a04*/ 	.word	0x00000058
        /*0a08*/ 	.short	0x010a
        /*0a0a*/ 	.byte	0xff
	.zero		1


	//   ....[135]....
        /*0a0c*/ 	.word	0x0000f650
        /*0a10*/ 	.word	0x00000000
        /*0a14*/ 	.word	0x00000058
        /*0a18*/ 	.short	0x010a
        /*0a1a*/ 	.byte	0xff
	.zero		1


	//   ....[136]....
        /*0a1c*/ 	.word	0x0000f6b0
        /*0a20*/ 	.word	0x00000000
        /*0a24*/ 	.word	0x00000058
        /*0a28*/ 	.short	0x010a
        /*0a2a*/ 	.byte	0xff
	.zero		1


	//   ....[137]....
        /*0a2c*/ 	.word	0x0000f710
        /*0a30*/ 	.word	0x00000000
        /*0a34*/ 	.word	0x00000058
        /*0a38*/ 	.short	0x010a
        /*0a3a*/ 	.byte	0xff
	.zero		1


	//   ....[138]....
        /*0a3c*/ 	.word	0x0000f770
        /*0a40*/ 	.word	0x00000000
        /*0a44*/ 	.word	0x00000058
        /*0a48*/ 	.short	0x010a
        /*0a4a*/ 	.byte	0xff
	.zero		1


	//   ....[139]....
        /*0a4c*/ 	.word	0x0000f7d0
        /*0a50*/ 	.word	0x00000000
        /*0a54*/ 	.word	0x00000058
        /*0a58*/ 	.short	0x010a
        /*0a5a*/ 	.byte	0xff
	.zero		1


	//   ....[140]....
        /*0a5c*/ 	.word	0x0000f830
        /*0a60*/ 	.word	0x00000000
        /*0a64*/ 	.word	0x00000000
        /*0a68*/ 	.short	0x010a
        /*0a6a*/ 	.byte	0xff
	.zero		1


	//   ....[141]....
        /*0a6c*/ 	.word	0x0000f890
        /*0a70*/ 	.word	0x00000000
        /*0a74*/ 	.word	0x00000000
        /*0a78*/ 	.short	0x010a
        /*0a7a*/ 	.byte	0xff
	.zero		1


	//   ....[142]....
        /*0a7c*/ 	.word	0x0000f8e0
        /*0a80*/ 	.word	0x00000000
        /*0a84*/ 	.word	0x00000080
        /*0a88*/ 	.short	0x010a
        /*0a8a*/ 	.byte	0xff
	.zero		1


	//   ....[143]....
        /*0a8c*/ 	.word	0x0000f930
        /*0a90*/ 	.word	0x00000004
        /*0a94*/ 	.word	0x00000040
        /*0a98*/ 	.short	0x010a
        /*0a9a*/ 	.byte	0xff
	.zero		1


	//   ....[144]....
        /*0a9c*/ 	.word	0x0000f990
        /*0aa0*/ 	.word	0x00000003
        /*0aa4*/ 	.word	0x000000a0
        /*0aa8*/ 	.short	0x010a
        /*0aaa*/ 	.byte	0xff
	.zero		1


	//   ....[145]....
        /*0aac*/ 	.word	0x0000f9e0
        /*0ab0*/ 	.word	0x00000005
        /*0ab4*/ 	.word	0x00000040
        /*0ab8*/ 	.short	0x010a
        /*0aba*/ 	.byte	0xff
	.zero		1


	//   ....[146]....
        /*0abc*/ 	.word	0x0000fa30
        /*0ac0*/ 	.word	0x00000005
        /*0ac4*/ 	.word	0x00000040
        /*0ac8*/ 	.short	0x010a
        /*0aca*/ 	.byte	0xff
	.zero		1


	//   ....[147]....
        /*0acc*/ 	.word	0x0000fa80
        /*0ad0*/ 	.word	0x00000005
        /*0ad4*/ 	.word	0x00000040
        /*0ad8*/ 	.short	0x010a
        /*0ada*/ 	.byte	0xff
	.zero		1


	//   ....[148]....
        /*0adc*/ 	.word	0x0000fad0
        /*0ae0*/ 	.word	0x00000005
        /*0ae4*/ 	.word	0x00000040
        /*0ae8*/ 	.short	0x010a
        /*0aea*/ 	.byte	0xff
	.zero		1


	//   ....[149]....
        /*0aec*/ 	.word	0x0000fb20
        /*0af0*/ 	.word	0x00000005
        /*0af4*/ 	.word	0x00000040
        /*0af8*/ 	.short	0x010a
        /*0afa*/ 	.byte	0xff
	.zero		1


	//   ....[150]....
        /*0afc*/ 	.word	0x0000fb70
        /*0b00*/ 	.word	0x00000005
        /*0b04*/ 	.word	0x00000040
        /*0b08*/ 	.short	0x010a
        /*0b0a*/ 	.byte	0xff
	.zero		1


	//   ....[151]....
        /*0b0c*/ 	.word	0x0000fbc0
        /*0b10*/ 	.word	0x00000003
        /*0b14*/ 	.word	0x00000040
        /*0b18*/ 	.short	0x010a
        /*0b1a*/ 	.byte	0xff
	.zero		1


	//----- nvinfo : EIATTR_NUM_MBARRIERS
	.align		4
.L_47:
        /*0b1c*/ 	.byte	0x03, 0x38
        /*0b1e*/ 	.short	0x001b


	//----- nvinfo : EIATTR_EXIT_INSTR_OFFSETS
	.align		4
        /*0b20*/ 	.byte	0x04, 0x1c
        /*0b22*/ 	.short	(.L_49 - .L_48)


	//   ....[0]....
.L_48:
        /*0b24*/ 	.word	0x000023e0


	//   ....[1]....
        /*0b28*/ 	.word	0x000028d0


	//   ....[2]....
        /*0b2c*/ 	.word	0x00002930


	//   ....[3]....
        /*0b30*/ 	.word	0x000036f0


	//   ....[4]....
        /*0b34*/ 	.word	0x00006030


	//   ....[5]....
        /*0b38*/ 	.word	0x00006070


	//   ....[6]....
        /*0b3c*/ 	.word	0x0000ee50


	//   ....[7]....
        /*0b40*/ 	.word	0x0000eed0


	//   ....[8]....
        /*0b44*/ 	.word	0x0000ef00


	//   ....[9]....
        /*0b48*/ 	.word	0x0000ef70


	//----- nvinfo : EIATTR_MAX_THREADS
	.align		4
.L_49:
        /*0b4c*/ 	.byte	0x04, 0x05
        /*0b4e*/ 	.short	(.L_51 - .L_50)
.L_50:
        /*0b50*/ 	.word	0x00000100
        /*0b54*/ 	.word	0x00000001
        /*0b58*/ 	.word	0x00000001


	//----- nvinfo : EIATTR_CRS_STACK_SIZE
	.align		4
.L_51:
        /*0b5c*/ 	.byte	0x04, 0x1e
        /*0b5e*/ 	.short	(.L_53 - .L_52)
.L_52:
        /*0b60*/ 	.word	0x00000000


	//----- nvinfo : EIATTR_CBANK_PARAM_SIZE
	.align		4
.L_53:
        /*0b64*/ 	.byte	0x03, 0x19
        /*0b66*/ 	.short	0x0a00


	//----- nvinfo : EIATTR_PARAM_CBANK
	.align		4
        /*0b68*/ 	.byte	0x04, 0x0a
        /*0b6a*/ 	.short	(.L_55 - .L_54)
	.align		4
.L_54:
        /*0b6c*/ 	.word	index@(.nv.constant0._ZN7cutlass13device_kernelINS_4gemm6kernel13GemmUniversalIN4cute5tupleIJiiiiEEENS1_10collective13CollectiveMmaINS1_41MainloopSm100TmaUmmaWarpSpecializedSparseILi4ELi2ELi1ENS5_IJNS4_1CILi1EEESB_SB_EEEEENS5_IJNSA_ILi128EEENSA_ILi256EEENSA_ILi64EEEEEENS_6half_tENS5_IJNS4_6LayoutINS5_IJiNS5_IJNSA_ILi2EEEiEEEiEEENS5_IJlNS5_IJSB_SK_EEElEEEEENSJ_INS5_IJNS5_IJNS5_IJNSA_ILi8EEESK_SQ_EEEiEEENS5_IJNS5_IJNSA_ILi16EEESK_NSA_ILi4EEEEEEiEEEiEEENS5_IJNS5_IJNS5_IJSE_ST_NSA_ILi2048EEEEEENSA_ILi16384EEEEEENS5_IJNS5_IJSB_NSA_ILi1024EEENSA_ILi32EEEEEElEEElEEEEEEEESI_NS5_IJlSB_lEEENS4_8TiledMMAINS4_8MMA_AtomIJNS4_27SM100_MMA_F16BF16_SS_SPARSEISI_SI_fLi128ELi256ELNS4_4UMMA5MajorE0ELS1E_0ELNS1D_7ScaleInE0ELS1F_0EEEEEENSJ_ISC_NS5_IJNSA_ILi0EEES1I_S1I_EEEEENS5_IJNS4_10UnderscoreES1L_S1L_EEEEENS4_13SM90_TMA_LOADENS4_14ComposedLayoutINS4_7SwizzleILi2ELi4ELi3EEENS4_25smem_sparse_ptr_flag_bitsILi2ELi16EEENSJ_INS5_IJNS5_IJSB_SQ_EEENS5_IJSK_S13_EEEEEENS5_IJNS5_IJS1I_SG_EEESN_EEEEEEEvNS4_8identityES1O_NS1P_INS1Q_ILi3ELi4ELi3EEENS4_18smem_ptr_flag_bitsILi16EEENSJ_INS5_IJSQ_SG_EEENS5_IJSG_SB_EEEEEEEvS21_EENS_8epilogue10collective18CollectiveEpilogueINS2A_23Sm100TmaWarpSpecializedILi3ELi2ELi32ELb1ELb0EEEJSH_NS5_IJNSJ_ISE_SB_EENSJ_IS13_SB_EEEEEfNS5_IJSB_llEEEfS2I_NS2A_6fusion15FusionCallbacksIS2E_NS2J_17LinearCombinationIffffLNS_15FloatRoundStyleE2EEESH_S2H_JEEENS4_5SM1004TMEM4LOAD26SM100_TMEM_LOAD_32dp32b32xES1O_NS1P_INS1Q_ILi2ELi5ELi2EEENS23_ILi32EEENSJ_INS5_IJS13_SU_EEENS5_IJSB_S13_EEEEEEENS4_39AutoVectorizingCopyWithAssumedAlignmentILi128EEENS4_14SM90_TMA_STOREES2Y_S30_S30_EEEvvEEEEvNT_6ParamsE)
        /*0b70*/ 	.short	0x0380
        /*0b72*/ 	.short	0x0a00


	//----- nvinfo : EIATTR_SW_WAR
	.align		4
.L_55:
        /*0b74*/ 	.byte	0x04, 0x36
        /*0b76*/ 	.short	(.L_57 - .L_56)
.L_56:
        /*0b78*/ 	.word	0x00000008
.L_57:


//--------------------- .nv.callgraph             --------------------------
	.section	.nv.callgraph,"",@"SHT_CUDA_CALLGRAPH"
	.align	4
	.sectionentsize	8
	.align		4
        /*0000*/ 	.word	0x00000000
	.align		4
        /*0004*/ 	.word	0xffffffff
	.align		4
        /*0008*/ 	.word	index@(_ZN7cutlass13device_kernelINS_4gemm6kernel13GemmUniversalIN4cute5tupleIJiiiiEEENS1_10collective13CollectiveMmaINS1_41MainloopSm100TmaUmmaWarpSpecializedSparseILi4ELi2ELi1ENS5_IJNS4_1CILi1EEESB_SB_EEEEENS5_IJNSA_ILi128EEENSA_ILi256EEENSA_ILi64EEEEEENS_6half_tENS5_IJNS4_6LayoutINS5_IJiNS5_IJNSA_ILi2EEEiEEEiEEENS5_IJlNS5_IJSB_SK_EEElEEEEENSJ_INS5_IJNS5_IJNS5_IJNSA_ILi8EEESK_SQ_EEEiEEENS5_IJNS5_IJNSA_ILi16EEESK_NSA_ILi4EEEEEEiEEEiEEENS5_IJNS5_IJNS5_IJSE_ST_NSA_ILi2048EEEEEENSA_ILi16384EEEEEENS5_IJNS5_IJSB_NSA_ILi1024EEENSA_ILi32EEEEEElEEElEEEEEEEESI_NS5_IJlSB_lEEENS4_8TiledMMAINS4_8MMA_AtomIJNS4_27SM100_MMA_F16BF16_SS_SPARSEISI_SI_fLi128ELi256ELNS4_4UMMA5MajorE0ELS1E_0ELNS1D_7ScaleInE0ELS1F_0EEEEEENSJ_ISC_NS5_IJNSA_ILi0EEES1I_S1I_EEEEENS5_IJNS4_10UnderscoreES1L_S1L_EEEEENS4_13SM90_TMA_LOADENS4_14ComposedLayoutINS4_7SwizzleILi2ELi4ELi3EEENS4_25smem_sparse_ptr_flag_bitsILi2ELi16EEENSJ_INS5_IJNS5_IJSB_SQ_EEENS5_IJSK_S13_EEEEEENS5_IJNS5_IJS1I_SG_EEESN_EEEEEEEvNS4_8identityES1O_NS1P_INS1Q_ILi3ELi4ELi3EEENS4_18smem_ptr_flag_bitsILi16EEENSJ_INS5_IJSQ_SG_EEENS5_IJSG_SB_EEEEEEEvS21_EENS_8epilogue10collective18CollectiveEpilogueINS2A_23Sm100TmaWarpSpecializedILi3ELi2ELi32ELb1ELb0EEEJSH_NS5_IJNSJ_ISE_SB_EENSJ_IS13_SB_EEEEEfNS5_IJSB_llEEEfS2I_NS2A_6fusion15FusionCallbacksIS2E_NS2J_17LinearCombinationIffffLNS_15FloatRoundStyleE2EEESH_S2H_JEEENS4_5SM1004TMEM4LOAD26SM100_TMEM_LOAD_32dp32b32xES1O_NS1P_INS1Q_ILi2ELi5ELi2EEENS23_ILi32EEENSJ_INS5_IJS13_SU_EEENS5_IJSB_S13_EEEEEEENS4_39AutoVectorizingCopyWithAssumedAlignmentILi128EEENS4_14SM90_TMA_STOREES2Y_S30_S30_EEEvvEEEEvNT_6ParamsE)
	.align		4
        /*000c*/ 	.word	index@(__assertfail)
	.align		4
        /*0010*/ 	.word	0x00000000
	.align		4
        /*0014*/ 	.word	0xfffffffe
	.align		4
        /*0018*/ 	.word	0x00000000
	.align		4
        /*001c*/ 	.word	0xfffffffd
	.align		4
        /*0020*/ 	.word	0x00000000
	.align		4
        /*0024*/ 	.word	0xfffffffc


//--------------------- .nv.constant4             --------------------------
	.section	.nv.constant4,"a",@progbits
	.align	8
	.align		8
.nv.constant4:
        /*0000*/ 	.dword	__assertfail
	.align		8
        /*0008*/ 	.dword	__unnamed_1
	.align		8
        /*0010*/ 	.dword	__unnamed_2
	.align		8
        /*0018*/ 	.dword	_ZN39_INTERNAL_2c83f48b_4_k_cu_a756923f_27134cuda3std3__45__cpo5beginE
	.align		8
        /*0020*/ 	.dword	_ZN39_INTERNAL_2c83f48b_4_k_cu_a756923f_27134cuda3std3__45__cpo3endE
	.align		8
        /*0028*/ 	.dword	_ZN39_INTERNAL_2c83f48b_4_k_cu_a756923f_27134cuda3std3__45__cpo6cbeginE
	.align		8
        /*0030*/ 	.dword	_ZN39_INTERNAL_2c83f48b_4_k_cu_a756923f_27134cuda3std3__45__cpo4cendE
	.align		8
        /*0038*/ 	.dword	_ZN39_INTERNAL_2c83f48b_4_k_cu_a756923f_27134cuda3std3__441_GLOBAL__N__2c83f48b_4_k_cu_a756923f_27136ignoreE
	.align		8
        /*0040*/ 	.dword	_ZN39_INTERNAL_2c83f48b_4_k_cu_a756923f_27134cuda3std3__419piecewise_constructE
	.align		8
        /*0048*/ 	.dword	_ZN39_INTERNAL_2c83f48b_4_k_cu_a756923f_27134cuda3std3__48in_placeE
	.align		8
        /*0050*/ 	.dword	_ZN39_INTERNAL_2c83f48b_4_k_cu_a756923f_27134cuda3std6ranges3__45__cpo4swapE
	.align		8
        /*0058*/ 	.dword	_ZN39_INTERNAL_2c83f48b_4_k_cu_a756923f_27134cuda3std6ranges3__45__cpo9iter_moveE
	.align		8
        /*0060*/ 	.dword	_ZN39_INTERNAL_2c83f48b_4_k_cu_a756923f_27134cute7productE
	.align		8
        /*0068*/ 	.dword	_ZN39_INTERNAL_2c83f48b_4_k_cu_a756923f_27134cute1_E
	.align		8
        /*0070*/ 	.dword	$str$25
	.align		8
        /*0078*/ 	.dword	$str$26
	.align		8
        /*0080*/ 	.dword	$str$27
	.align		8
        /*0088*/ 	.dword	$str$28


//--------------------- .text._ZN7cutlass13device_kernelINS_4gemm6kernel13GemmUniversalIN4cute5tupleIJiiiiEEENS1_10collective13CollectiveMmaINS1_41MainloopSm100TmaUmmaWarpSpecializedSparseILi4ELi2ELi1ENS5_IJNS4_1CILi1EEESB_SB_EEEEENS5_IJNSA_ILi128EEENSA_ILi256EEENSA_ILi64EEEEEENS_6half_tENS5_IJNS4_6LayoutINS5_IJiNS5_IJNSA_ILi2EEEiEEEiEEENS5_IJlNS5_IJSB_SK_EEElEEEEENSJ_INS5_IJNS5_IJNS5_IJNSA_ILi8EEESK_SQ_EEEiEEENS5_IJNS5_IJNSA_ILi16EEESK_NSA_ILi4EEEEEEiEEEiEEENS5_IJNS5_IJNS5_IJSE_ST_NSA_ILi2048EEEEEENSA_ILi16384EEEEEENS5_IJNS5_IJSB_NSA_ILi1024EEENSA_ILi32EEEEEElEEElEEEEEEEESI_NS5_IJlSB_lEEENS4_8TiledMMAINS4_8MMA_AtomIJNS4_27SM100_MMA_F16BF16_SS_SPARSEISI_SI_fLi128ELi256ELNS4_4UMMA5MajorE0ELS1E_0ELNS1D_7ScaleInE0ELS1F_0EEEEEENSJ_ISC_NS5_IJNSA_ILi0EEES1I_S1I_EEEEENS5_IJNS4_10UnderscoreES1L_S1L_EEEEENS4_13SM90_TMA_LOADENS4_14ComposedLayoutINS4_7SwizzleILi2ELi4ELi3EEENS4_25smem_sparse_ptr_flag_bitsILi2ELi16EEENSJ_INS5_IJNS5_IJSB_SQ_EEENS5_IJSK_S13_EEEEEENS5_IJNS5_IJS1I_SG_EEESN_EEEEEEEvNS4_8identityES1O_NS1P_INS1Q_ILi3ELi4ELi3EEENS4_18smem_ptr_flag_bitsILi16EEENSJ_INS5_IJSQ_SG_EEENS5_IJSG_SB_EEEEEEEvS21_EENS_8epilogue10collective18CollectiveEpilogueINS2A_23Sm100TmaWarpSpecializedILi3ELi2ELi32ELb1ELb0EEEJSH_NS5_IJNSJ_ISE_SB_EENSJ_IS13_SB_EEEEEfNS5_IJSB_llEEEfS2I_NS2A_6fusion15FusionCallbacksIS2E_NS2J_17LinearCombinationIffffLNS_15FloatRoundStyleE2EEESH_S2H_JEEENS4_5SM1004TMEM4LOAD26SM100_TMEM_LOAD_32dp32b32xES1O_NS1P_INS1Q_ILi2ELi5ELi2EEENS23_ILi32EEENSJ_INS5_IJS13_SU_EEENS5_IJSB_S13_EEEEEEENS4_39AutoVectorizingCopyWithAssumedAlignmentILi128EEENS4_14SM90_TMA_STOREES2Y_S30_S30_EEEvvEEEEvNT_6ParamsE --------------------------
	.section	.text._ZN7cutlass13device_kernelINS_4gemm6kernel13GemmUniversalIN4cute5tupleIJiiiiEEENS1_10collective13CollectiveMmaINS1_41MainloopSm100TmaUmmaWarpSpecializedSparseILi4ELi2ELi1ENS5_IJNS4_1CILi1EEESB_SB_EEEEENS5_IJNSA_ILi128EEENSA_ILi256EEENSA_ILi64EEEEEENS_6half_tENS5_IJNS4_6LayoutINS5_IJiNS5_IJNSA_ILi2EEEiEEEiEEENS5_IJlNS5_IJSB_SK_EEElEEEEENSJ_INS5_IJNS5_IJNS5_IJNSA_ILi8EEESK_SQ_EEEiEEENS5_IJNS5_IJNSA_ILi16EEESK_NSA_ILi4EEEEEEiEEEiEEENS5_IJNS5_IJNS5_IJSE_ST_NSA_ILi2048EEEEEENSA_ILi16384EEEEEENS5_IJNS5_IJSB_NSA_ILi1024EEENSA_ILi32EEEEEElEEElEEEEEEEESI_NS5_IJlSB_lEEENS4_8TiledMMAINS4_8MMA_AtomIJNS4_27SM100_MMA_F16BF16_SS_SPARSEISI_SI_fLi128ELi256ELNS4_4UMMA5MajorE0ELS1E_0ELNS1D_7ScaleInE0ELS1F_0EEEEEENSJ_ISC_NS5_IJNSA_ILi0EEES1I_S1I_EEEEENS5_IJNS4_10UnderscoreES1L_S1L_EEEEENS4_13SM90_TMA_LOADENS4_14ComposedLayoutINS4_7SwizzleILi2ELi4ELi3EEENS4_25smem_sparse_ptr_flag_bitsILi2ELi16EEENSJ_INS5_IJNS5_IJSB_SQ_EEENS5_IJSK_S13_EEEEEENS5_IJNS5_IJS1I_SG_EEESN_EEEEEEEvNS4_8identityES1O_NS1P_INS1Q_ILi3ELi4ELi3EEENS4_18smem_ptr_flag_bitsILi16EEENSJ_INS5_IJSQ_SG_EEENS5_IJSG_SB_EEEEEEEvS21_EENS_8epilogue10collective18CollectiveEpilogueINS2A_23Sm100TmaWarpSpecializedILi3ELi2ELi32ELb1ELb0EEEJSH_NS5_IJNSJ_ISE_SB_EENSJ_IS13_SB_EEEEEfNS5_IJSB_llEEEfS2I_NS2A_6fusion15FusionCallbacksIS2E_NS2J_17LinearCombinationIffffLNS_15FloatRoundStyleE2EEESH_S2H_JEEENS4_5SM1004TMEM4LOAD26SM100_TMEM_LOAD_32dp32b32xES1O_NS1P_INS1Q_ILi2ELi5ELi2EEENS23_ILi32EEENSJ_INS5_IJS13_SU_EEENS5_IJSB_S13_EEEEEEENS4_39AutoVectorizingCopyWithAssumedAlignmentILi128EEENS4_14SM90_TMA_STOREES2Y_S30_S30_EEEvvEEEEvNT_6ParamsE,"ax",@progbits
	.align	128
.text._ZN7cutlass13device_kernelINS_4gemm6kernel13GemmUniversalIN4cute5tupleIJiiiiEEENS1_10collective13CollectiveMmaINS1_41MainloopSm100TmaUmmaWarpSpecializedSparseILi4ELi2ELi1ENS5_IJNS4_1CILi1EEESB_SB_EEEEENS5_IJNSA_ILi128EEENSA_ILi256EEENSA_ILi64EEEEEENS_6half_tENS5_IJNS4_6LayoutINS5_IJiNS5_IJNSA_ILi2EEEiEEEiEEENS5_IJlNS5_IJSB_SK_EEElEEEEENSJ_INS5_IJNS5_IJNS5_IJNSA_ILi8EEESK_SQ_EEEiEEENS5_IJNS5_IJNSA_ILi16EEESK_NSA_ILi4EEEEEEiEEEiEEENS5_IJNS5_IJNS5_IJSE_ST_NSA_ILi2048EEEEEENSA_ILi16384EEEEEENS5_IJNS5_IJSB_NSA_ILi1024EEENSA_ILi32EEEEEElEEElEEEEEEEESI_NS5_IJlSB_lEEENS4_8TiledMMAINS4_8MMA_AtomIJNS4_27SM100_MMA_F16BF16_SS_SPARSEISI_SI_fLi128ELi256ELNS4_4UMMA5MajorE0ELS1E_0ELNS1D_7ScaleInE0ELS1F_0EEEEEENSJ_ISC_NS5_IJNSA_ILi0EEES1I_S1I_EEEEENS5_IJNS4_10UnderscoreES1L_S1L_EEEEENS4_13SM90_TMA_LOADENS4_14ComposedLayoutINS4_7SwizzleILi2ELi4ELi3EEENS4_25smem_sparse_ptr_flag_bitsILi2ELi16EEENSJ_INS5_IJNS5_IJSB_SQ_EEENS5_IJSK_S13_EEEEEENS5_IJNS5_IJS1I_SG_EEESN_EEEEEEEvNS4_8identityES1O_NS1P_INS1Q_ILi3ELi4ELi3EEENS4_18smem_ptr_flag_bitsILi16EEENSJ_INS5_IJSQ_SG_EEENS5_IJSG_SB_EEEEEEEvS21_EENS_8epilogue10collective18CollectiveEpilogueINS2A_23Sm100TmaWarpSpecializedILi3ELi2ELi32ELb1ELb0EEEJSH_NS5_IJNSJ_ISE_SB_EENSJ_IS13_SB_EEEEEfNS5_IJSB_llEEEfS2I_NS2A_6fusion15FusionCallbacksIS2E_NS2J_17LinearCombinationIffffLNS_15FloatRoundStyleE2EEESH_S2H_JEEENS4_5SM1004TMEM4LOAD26SM100_TMEM_LOAD_32dp32b32xES1O_NS1P_INS1Q_ILi2ELi5ELi2EEENS23_ILi32EEENSJ_INS5_IJS13_SU_EEENS5_IJSB_S13_EEEEEEENS4_39AutoVectorizingCopyWithAssumedAlignmentILi128EEENS4_14SM90_TMA_STOREES2Y_S30_S30_EEEvvEEEEvNT_6ParamsE:
        .type           _ZN7cutlass13device_kernelINS_4gemm6kernel13GemmUniversalIN4cute5tupleIJiiiiEEENS1_10collective13CollectiveMmaINS1_41MainloopSm100TmaUmmaWarpSpecializedSparseILi4ELi2ELi1ENS5_IJNS4_1CILi1EEESB_SB_EEEEENS5_IJNSA_ILi128EEENSA_ILi256EEENSA_ILi64EEEEEENS_6half_tENS5_IJNS4_6LayoutINS5_IJiNS5_IJNSA_ILi2EEEiEEEiEEENS5_IJlNS5_IJSB_SK_EEElEEEEENSJ_INS5_IJNS5_IJNS5_IJNSA_ILi8EEESK_SQ_EEEiEEENS5_IJNS5_IJNSA_ILi16EEESK_NSA_ILi4EEEEEEiEEEiEEENS5_IJNS5_IJNS5_IJSE_ST_NSA_ILi2048EEEEEENSA_ILi16384EEEEEENS5_IJNS5_IJSB_NSA_ILi1024EEENSA_ILi32EEEEEElEEElEEEEEEEESI_NS5_IJlSB_lEEENS4_8TiledMMAINS4_8MMA_AtomIJNS4_27SM100_MMA_F16BF16_SS_SPARSEISI_SI_fLi128ELi256ELNS4_4UMMA5MajorE0ELS1E_0ELNS1D_7ScaleInE0ELS1F_0EEEEEENSJ_ISC_NS5_IJNSA_ILi0EEES1I_S1I_EEEEENS5_IJNS4_10UnderscoreES1L_S1L_EEEEENS4_13SM90_TMA_LOADENS4_14ComposedLayoutINS4_7SwizzleILi2ELi4ELi3EEENS4_25smem_sparse_ptr_flag_bitsILi2ELi16EEENSJ_INS5_IJNS5_IJSB_SQ_EEENS5_IJSK_S13_EEEEEENS5_IJNS5_IJS1I_SG_EEESN_EEEEEEEvNS4_8identityES1O_NS1P_INS1Q_ILi3ELi4ELi3EEENS4_18smem_ptr_flag_bitsILi16EEENSJ_INS5_IJSQ_SG_EEENS5_IJSG_SB_EEEEEEEvS21_EENS_8epilogue10collective18CollectiveEpilogueINS2A_23Sm100TmaWarpSpecializedILi3ELi2ELi32ELb1ELb0EEEJSH_NS5_IJNSJ_ISE_SB_EENSJ_IS13_SB_EEEEEfNS5_IJSB_llEEEfS2I_NS2A_6fusion15FusionCallbacksIS2E_NS2J_17LinearCombinationIffffLNS_15FloatRoundStyleE2EEESH_S2H_JEEENS4_5SM1004TMEM4LOAD26SM100_TMEM_LOAD_32dp32b32xES1O_NS1P_INS1Q_ILi2ELi5ELi2EEENS23_ILi32EEENSJ_INS5_IJS13_SU_EEENS5_IJSB_S13_EEEEEEENS4_39AutoVectorizingCopyWithAssumedAlignmentILi128EEENS4_14SM90_TMA_STOREES2Y_S30_S30_EEEvvEEEEvNT_6ParamsE,@function
        .size           _ZN7cutlass13device_kernelINS_4gemm6kernel13GemmUniversalIN4cute5tupleIJiiiiEEENS1_10collective13CollectiveMmaINS1_41MainloopSm100TmaUmmaWarpSpecializedSparseILi4ELi2ELi1ENS5_IJNS4_1CILi1EEESB_SB_EEEEENS5_IJNSA_ILi128EEENSA_ILi256EEENSA_ILi64EEEEEENS_6half_tENS5_IJNS4_6LayoutINS5_IJiNS5_IJNSA_ILi2EEEiEEEiEEENS5_IJlNS5_IJSB_SK_EEElEEEEENSJ_INS5_IJNS5_IJNS5_IJNSA_ILi8EEESK_SQ_EEEiEEENS5_IJNS5_IJNSA_ILi16EEESK_NSA_ILi4EEEEEEiEEEiEEENS5_IJNS5_IJNS5_IJSE_ST_NSA_ILi2048EEEEEENSA_ILi16384EEEEEENS5_IJNS5_IJSB_NSA_ILi1024EEENSA_ILi32EEEEEElEEElEEEEEEEESI_NS5_IJlSB_lEEENS4_8TiledMMAINS4_8MMA_AtomIJNS4_27SM100_MMA_F16BF16_SS_SPARSEISI_SI_fLi128ELi256ELNS4_4UMMA5MajorE0ELS1E_0ELNS1D_7ScaleInE0ELS1F_0EEEEEENSJ_ISC_NS5_IJNSA_ILi0EEES1I_S1I_EEEEENS5_IJNS4_10UnderscoreES1L_S1L_EEEEENS4_13SM90_TMA_LOADENS4_14ComposedLayoutINS4_7SwizzleILi2ELi4ELi3EEENS4_25smem_sparse_ptr_flag_bitsILi2ELi16EEENSJ_INS5_IJNS5_IJSB_SQ_EEENS5_IJSK_S13_EEEEEENS5_IJNS5_IJS1I_SG_EEESN_EEEEEEEvNS4_8identityES1O_NS1P_INS1Q_ILi3ELi4ELi3EEENS4_18smem_ptr_flag_bitsILi16EEENSJ_INS5_IJSQ_SG_EEENS5_IJSG_SB_EEEEEEEvS21_EENS_8epilogue10collective18CollectiveEpilogueINS2A_23Sm100TmaWarpSpecializedILi3ELi2ELi32ELb1ELb0EEEJSH_NS5_IJNSJ_ISE_SB_EENSJ_IS13_SB_EEEEEfNS5_IJSB_llEEEfS2I_NS2A_6fusion15FusionCallbacksIS2E_NS2J_17LinearCombinationIffffLNS_15FloatRoundStyleE2EEESH_S2H_JEEENS4_5SM1004TMEM4LOAD26SM100_TMEM_LOAD_32dp32b32xES1O_NS1P_INS1Q_ILi2ELi5ELi2EEENS23_ILi32EEENSJ_INS5_IJS13_SU_EEENS5_IJSB_S13_EEEEEEENS4_39AutoVectorizingCopyWithAssumedAlignmentILi128EEENS4_14SM90_TMA_STOREES2Y_S30_S30_EEEvvEEEEvNT_6ParamsE,(.L_x_215 - _ZN7cutlass13device_kernelINS_4gemm6kernel13GemmUniversalIN4cute5tupleIJiiiiEEENS1_10collective13CollectiveMmaINS1_41MainloopSm100TmaUmmaWarpSpecializedSparseILi4ELi2ELi1ENS5_IJNS4_1CILi1EEESB_SB_EEEEENS5_IJNSA_ILi128EEENSA_ILi256EEENSA_ILi64EEEEEENS_6half_tENS5_IJNS4_6LayoutINS5_IJiNS5_IJNSA_ILi2EEEiEEEiEEENS5_IJlNS5_IJSB_SK_EEElEEEEENSJ_INS5_IJNS5_IJNS5_IJNSA_ILi8EEESK_SQ_EEEiEEENS5_IJNS5_IJNSA_ILi16EEESK_NSA_ILi4EEEEEEiEEEiEEENS5_IJNS5_IJNS5_IJSE_ST_NSA_ILi2048EEEEEENSA_ILi16384EEEEEENS5_IJNS5_IJSB_NSA_ILi1024EEENSA_ILi32EEEEEElEEElEEEEEEEESI_NS5_IJlSB_lEEENS4_8TiledMMAINS4_8MMA_AtomIJNS4_27SM100_MMA_F16BF16_SS_SPARSEISI_SI_fLi128ELi256ELNS4_4UMMA5MajorE0ELS1E_0ELNS1D_7ScaleInE0ELS1F_0EEEEEENSJ_ISC_NS5_IJNSA_ILi0EEES1I_S1I_EEEEENS5_IJNS4_10UnderscoreES1L_S1L_EEEEENS4_13SM90_TMA_LOADENS4_14ComposedLayoutINS4_7SwizzleILi2ELi4ELi3EEENS4_25smem_sparse_ptr_flag_bitsILi2ELi16EEENSJ_INS5_IJNS5_IJSB_SQ_EEENS5_IJSK_S13_EEEEEENS5_IJNS5_IJS1I_SG_EEESN_EEEEEEEvNS4_8identityES1O_NS1P_INS1Q_ILi3ELi4ELi3EEENS4_18smem_ptr_flag_bitsILi16EEENSJ_INS5_IJSQ_SG_EEENS5_IJSG_SB_EEEEEEEvS21_EENS_8epilogue10collective18CollectiveEpilogueINS2A_23Sm100TmaWarpSpecializedILi3ELi2ELi32ELb1ELb0EEEJSH_NS5_IJNSJ_ISE_SB_EENSJ_IS13_SB_EEEEEfNS5_IJSB_llEEEfS2I_NS2A_6fusion15FusionCallbacksIS2E_NS2J_17LinearCombinationIffffLNS_15FloatRoundStyleE2EEESH_S2H_JEEENS4_5SM1004TMEM4LOAD26SM100_TMEM_LOAD_32dp32b32xES1O_NS1P_INS1Q_ILi2ELi5ELi2EEENS23_ILi32EEENSJ_INS5_IJS13_SU_EEENS5_IJSB_S13_EEEEEEENS4_39AutoVectorizingCopyWithAssumedAlignmentILi128EEENS4_14SM90_TMA_STOREES2Y_S30_S30_EEEvvEEEEvNT_6ParamsE)
        .other          _ZN7cutlass13device_kernelINS_4gemm6kernel13GemmUniversalIN4cute5tupleIJiiiiEEENS1_10collective13CollectiveMmaINS1_41MainloopSm100TmaUmmaWarpSpecializedSparseILi4ELi2ELi1ENS5_IJNS4_1CILi1EEESB_SB_EEEEENS5_IJNSA_ILi128EEENSA_ILi256EEENSA_ILi64EEEEEENS_6half_tENS5_IJNS4_6LayoutINS5_IJiNS5_IJNSA_ILi2EEEiEEEiEEENS5_IJlNS5_IJSB_SK_EEElEEEEENSJ_INS5_IJNS5_IJNS5_IJNSA_ILi8EEESK_SQ_EEEiEEENS5_IJNS5_IJNSA_ILi16EEESK_NSA_ILi4EEEEEEiEEEiEEENS5_IJNS5_IJNS5_IJSE_ST_NSA_ILi2048EEEEEENSA_ILi16384EEEEEENS5_IJNS5_IJSB_NSA_ILi1024EEENSA_ILi32EEEEEElEEElEEEEEEEESI_NS5_IJlSB_lEEENS4_8TiledMMAINS4_8MMA_AtomIJNS4_27SM100_MMA_F16BF16_SS_SPARSEISI_SI_fLi128ELi256ELNS4_4UMMA5MajorE0ELS1E_0ELNS1D_7ScaleInE0ELS1F_0EEEEEENSJ_ISC_NS5_IJNSA_ILi0EEES1I_S1I_EEEEENS5_IJNS4_10UnderscoreES1L_S1L_EEEEENS4_13SM90_TMA_LOADENS4_14ComposedLayoutINS4_7SwizzleILi2ELi4ELi3EEENS4_25smem_sparse_ptr_flag_bitsILi2ELi16EEENSJ_INS5_IJNS5_IJSB_SQ_EEENS5_IJSK_S13_EEEEEENS5_IJNS5_IJS1I_SG_EEESN_EEEEEEEvNS4_8identityES1O_NS1P_INS1Q_ILi3ELi4ELi3EEENS4_18smem_ptr_flag_bitsILi16EEENSJ_INS5_IJSQ_SG_EEENS5_IJSG_SB_EEEEEEEvS21_EENS_8epilogue10collective18CollectiveEpilogueINS2A_23Sm100TmaWarpSpecializedILi3ELi2ELi32ELb1ELb0EEEJSH_NS5_IJNSJ_ISE_SB_EENSJ_IS13_SB_EEEEEfNS5_IJSB_llEEEfS2I_NS2A_6fusion15FusionCallbacksIS2E_NS2J_17LinearCombinationIffffLNS_15FloatRoundStyleE2EEESH_S2H_JEEENS4_5SM1004TMEM4LOAD26SM100_TMEM_LOAD_32dp32b32xES1O_NS1P_INS1Q_ILi2ELi5ELi2EEENS23_ILi32EEENSJ_INS5_IJS13_SU_EEENS5_IJSB_S13_EEEEEEENS4_39AutoVectorizingCopyWithAssumedAlignmentILi128EEENS4_14SM90_TMA_STOREES2Y_S30_S30_EEEvvEEEEvNT_6ParamsE,@"STO_CUDA_ENTRY STV_DEFAULT"
_ZN7cutlass13device_kernelINS_4gemm6kernel13GemmUniversalIN4cute5tupleIJiiiiEEENS1_10collective13CollectiveMmaINS1_41MainloopSm100TmaUmmaWarpSpecializedSparseILi4ELi2ELi1ENS5_IJNS4_1CILi1EEESB_SB_EEEEENS5_IJNSA_ILi128EEENSA_ILi256EEENSA_ILi64EEEEEENS_6half_tENS5_IJNS4_6LayoutINS5_IJiNS5_IJNSA_ILi2EEEiEEEiEEENS5_IJlNS5_IJSB_SK_EEElEEEEENSJ_INS5_IJNS5_IJNS5_IJNSA_ILi8EEESK_SQ_EEEiEEENS5_IJNS5_IJNSA_ILi16EEESK_NSA_ILi4EEEEEEiEEEiEEENS5_IJNS5_IJNS5_IJSE_ST_NSA_ILi2048EEEEEENSA_ILi16384EEEEEENS5_IJNS5_IJSB_NSA_ILi1024EEENSA_ILi32EEEEEElEEElEEEEEEEESI_NS5_IJlSB_lEEENS4_8TiledMMAINS4_8MMA_AtomIJNS4_27SM100_MMA_F16BF16_SS_SPARSEISI_SI_fLi128ELi256ELNS4_4UMMA5MajorE0ELS1E_0ELNS1D_7ScaleInE0ELS1F_0EEEEEENSJ_ISC_NS5_IJNSA_ILi0EEES1I_S1I_EEEEENS5_IJNS4_10UnderscoreES1L_S1L_EEEEENS4_13SM90_TMA_LOADENS4_14ComposedLayoutINS4_7SwizzleILi2ELi4ELi3EEENS4_25smem_sparse_ptr_flag_bitsILi2ELi16EEENSJ_INS5_IJNS5_IJSB_SQ_EEENS5_IJSK_S13_EEEEEENS5_IJNS5_IJS1I_SG_EEESN_EEEEEEEvNS4_8identityES1O_NS1P_INS1Q_ILi3ELi4ELi3EEENS4_18smem_ptr_flag_bitsILi16EEENSJ_INS5_IJSQ_SG_EEENS5_IJSG_SB_EEEEEEEvS21_EENS_8epilogue10collective18CollectiveEpilogueINS2A_23Sm100TmaWarpSpecializedILi3ELi2ELi32ELb1ELb0EEEJSH_NS5_IJNSJ_ISE_SB_EENSJ_IS13_SB_EEEEEfNS5_IJSB_llEEEfS2I_NS2A_6fusion15FusionCallbacksIS2E_NS2J_17LinearCombinationIffffLNS_15FloatRoundStyleE2EEESH_S2H_JEEENS4_5SM1004TMEM4LOAD26SM100_TMEM_LOAD_32dp32b32xES1O_NS1P_INS1Q_ILi2ELi5ELi2EEENS23_ILi32EEENSJ_INS5_IJS13_SU_EEENS5_IJSB_S13_EEEEEEENS4_39AutoVectorizingCopyWithAssumedAlignmentILi128EEENS4_14SM90_TMA_STOREES2Y_S30_S30_EEEvvEEEEvNT_6ParamsE:
[----:B------:R-:W1:Y:S01]  /*0000*/  LDC R1, c[0x0][0x37c] ;  /* 0x0000df00ff017b82 */ /* 0x000e620000000800 */
[----:B------:R-:W2:Y:S01]  /*0010*/  S2R R93, SR_TID.X ;  /* 0x00000000005d7919 */ /* 0x000ea20000002100 */
[----:B------:R-:W3:Y:S01]  /*0020*/  LDCU.64 UR10, c[0x0][0xa90] ;  /* 0x00015200ff0a77ac */ /* 0x000ee20008000a00 */
[----:B------:R-:W-:Y:S02]  /*0030*/  PRMT R79, RZ, 0x7610, R79 ;  /* 0x00007610ff4f7816 */ /* 0x000fe4000000004f */
[----:B------:R-:W-:Y:S01]  /*0040*/  ELECT P2, URZ, PT ;  /* 0x0000000000ff782f */ /* 0x000fe20003840000 */
[----:B---3--:R-:W-:-:S04]  /*0050*/  UISETP.NE.U32.AND UP0, UPT, UR10, URZ, UPT ;  /* 0x000000ff0a00728c */ /* 0x008fc8000bf05070 */
[----:B------:R-:W-:Y:S01]  /*0060*/  UISETP.NE.AND.EX UP0, UPT, UR11, URZ, UPT, UP0 ;  /* 0x000000ff0b00728c */ /* 0x000fe2000bf05300 */
[----:B--2---:R-:W-:-:S05]  /*0070*/  SHF.R.U32.HI R80, RZ, 0x5, R93 ;  /* 0x00000005ff507819 */ /* 0x004fca000001165d */
[----:B------:R-:W2:Y:S02]  /*0080*/  SHFL.IDX PT, R0, R80, RZ, 0x1f ;  /* 0x00001fff50007589 */ /* 0x000ea400000e0000 */
[----:B--2---:R-:W-:Y:S01]  /*0090*/  R2UR UR24, R0 ;  /* 0x00000000001872ca */ /* 0x004fe200000e0000 */
[----:B-1----:R-:W-:-:S14]  /*00a0*/  BRA.U UP0, `(.L_x_0) ;  /* 0x0000000100307547 */ /* 0x002fdc000b800000 */
[----:B------:R-:W1:Y:S02]  /*00b0*/  LDCU.64 UR4, c[0x0][0xa88] ;  /* 0x00015100ff0477ac */ /* 0x000e640008000a00 */
[----:B-1----:R-:W-:-:S04]  /*00c0*/  UISETP.NE.U32.AND UP0, UPT, UR4, URZ, UPT ;  /* 0x000000ff0400728c */ /* 0x002fc8000bf05070 */
[----:B------:R-:W-:-:S09]  /*00d0*/  UISETP.NE.AND.EX UP0, UPT, UR5, URZ, UPT, UP0 ;  /* 0x000000ff0500728c */ /* 0x000fd2000bf05300 */
[----:B------:R-:W-:Y:S05]  /*00e0*/  BRA.U !UP0, `(.L_x_1) ;  /* 0x0000000108147547 */ /* 0x000fea000b800000 */
[----:B------:R-:W1:Y:S01]  /*00f0*/  LDC.64 R2, c[0x0][0xa88] ;  /* 0x0002a200ff027b82 */ /* 0x000e620000000a00 */
[----:B------:R-:W1:Y:S02]  /*0100*/  LDCU.64 UR4, c[0x0][0x358] ;  /* 0x00006b00ff0477ac */ /* 0x000e640008000a00 */
[----:B-1----:R1:W5:Y:S01]  /*0110*/  LDG.E R41, desc[UR4][R2.64] ;  /* 0x0000000402297981 */ /* 0x002362000c1e1900 */
[----:B------:R-:W-:Y:S01]  /*0120*/  HFMA2 R79, -RZ, RZ, 0, 5.9604644775390625e-08 ;  /* 0x00000001ff4f7431 */ /* 0x000fe200000001ff */
[----:B------:R-:W-:Y:S05]  /*0130*/  BRA `(.L_x_0) ;  /* 0x00000000000c7947 */ /* 0x000fea0003800000 */
.L_x_1:
[----:B------:R-:W1:Y:S01]  /*0140*/  LDCU UR4, c[0x0][0xa80] ;  /* 0x00015000ff0477ac */ /* 0x000e620008000800 */
[----:B------:R-:W-:Y:S01]  /*0150*/  HFMA2 R79, -RZ, RZ, 0, 5.9604644775390625e-08 ;  /* 0x00000001ff4f7431 */ /* 0x000fe200000001ff */
[----:B-1----:R-:W-:-:S07]  /*0160*/  MOV R41, UR4 ;  /* 0x0000000400297c02 */ /* 0x002fce0008000f00 */
.L_x_0:
[----:B------:R-:W2:Y:S02]  /*0170*/  LDCU.64 UR4, c[0x0][0xab0] ;  /* 0x00015600ff0477ac */ /* 0x000ea40008000a00 */
[----:B--2---:R-:W-:-:S04]  /*0180*/  UISETP.NE.U32.AND UP0, UPT, UR4, URZ, UPT ;  /* 0x000000ff0400728c */ /* 0x004fc8000bf05070 */
[----:B------:R-:W-:-:S09]  /*0190*/  UISETP.NE.AND.EX UP0, UPT, UR5, URZ, UPT, UP0 ;  /* 0x000000ff0500728c */ /* 0x000fd2000bf05300 */
[----:B------:R-:W-:Y:S05]  /*01a0*/  BRA.U UP0, `(.L_x_2) ;  /* 0x0000000100287547 */ /* 0x000fea000b800000 */
[----:B------:R-:W2:Y:S02]  /*01b0*/  LDCU.64 UR4, c[0x0][0xaa8] ;  /* 0x00015500ff0477ac */ /* 0x000ea40008000a00 */
[----:B--2---:R-:W-:-:S04]  /*01c0*/  UISETP.NE.U32.AND UP0, UPT, UR4, URZ, UPT ;  /* 0x000000ff0400728c */ /* 0x004fc8000bf05070 */
[----:B------:R-:W-:-:S09]  /*01d0*/  UISETP.NE.AND.EX UP0, UPT, UR5, URZ, UPT, UP0 ;  /* 0x000000ff0500728c */ /* 0x000fd2000bf05300 */
[----:B------:R-:W-:Y:S05]  /*01e0*/  BRA.U !UP0, `(.L_x_3) ;  /* 0x0000000108107547 */ /* 0x000fea000b800000 */
[----:B------:R-:W2:Y:S01]  /*01f0*/  LDC.64 R36, c[0x0][0xaa8] ;  /* 0x0002aa00ff247b82 */ /* 0x000ea20000000a00 */
[----:B------:R-:W2:Y:S02]  /*0200*/  LDCU.64 UR4, c[0x0][0x358] ;  /* 0x00006b00ff0477ac */ /* 0x000ea40008000a00 */
[----:B--2---:R2:W5:Y:S01]  /*0210*/  LDG.E R36, desc[UR4][R36.64] ;  /* 0x0000000424247981 */ /* 0x004562000c1e1900 */
[----:B------:R-:W-:Y:S05]  /*0220*/  BRA `(.L_x_2) ;  /* 0x0000000000087947 */ /* 0x000fea0003800000 */
.L_x_3:
[----:B------:R-:W2:Y:S02]  /*0230*/  LDCU UR4, c[0x0][0xaa0] ;  /* 0x00015400ff0477ac */ /* 0x000ea40008000800 */
[----:B--2---:R-:W-:Y:S02]  /*0240*/  MOV R36, UR4 ;  /* 0x0000000400247c02 */ /* 0x004fe40008000f00 */
.L_x_2:
[----:B------:R-:W-:Y:S01]  /*0250*/  IMAD.U32 R0, RZ, RZ, UR24 ;  /* 0x00000018ff007e24 */ /* 0x000fe2000f8e00ff */
[----:B------:R-:W-:Y:S04]  /*0260*/  BSSY.RECONVERGENT B0, `(.L_x_4) ;  /* 0x000000f000007945 */ /* 0x000fe80003800200 */
[C---:B------:R-:W-:Y:S02]  /*0270*/  ISETP.NE.OR P1, PT, R0.reuse, 0x1, !P2 ;  /* 0x000000010000780c */ /* 0x040fe40005725670 */
[----:B------:R-:W-:-:S11]  /*0280*/  ISETP.NE.OR P0, PT, R0, 0x3, !P2 ;  /* 0x000000030000780c */ /* 0x000fd60005705670 */
[----:B------:R-:W-:Y:S05]  /*0290*/  @P1 BRA `(.L_x_5) ;  /* 0x00000000002c1947 */ /* 0x000fea0003800000 */
[----:B------:R-:W3:Y:S02]  /*02a0*/  LDCU.64 UR4, c[0x0][0x348] ;  /* 0x00006900ff0477ac */ /* 0x000ee40008000a00 */
[----:B---3--:R-:W-:Y:S02]  /*02b0*/  UIADD3 UR8, UP2, UPT, UR4, 0x80, URZ ;  /* 0x0000008004087890 */ /* 0x008fe4000ff5e0ff */
[----:B------:R-:W-:Y:S02]  /*02c0*/  UIADD3 UR6, UP1, UPT, UR4, 0x280, URZ ;  /* 0x0000028004067890 */ /* 0x000fe4000ff3e0ff */
[----:B------:R-:W-:Y:S02]  /*02d0*/  UIADD3 UR4, UP0, UPT, UR4, 0x180, URZ ;  /* 0x0000018004047890 */ /* 0x000fe4000ff1e0ff */
[----:B------:R-:W-:Y:S02]  /*02e0*/  UIADD3.X UR9, UPT, UPT, URZ, UR5, URZ, UP2, !UPT ;  /* 0x00000005ff097290 */ /* 0x000fe400097fe4ff */
[----:B------:R-:W-:-:S02]  /*02f0*/  UIADD3.X UR7, UPT, UPT, URZ, UR5, URZ, UP1, !UPT ;  /* 0x00000005ff077290 */ /* 0x000fc40008ffe4ff */
[----:B------:R-:W-:-:S05]  /*0300*/  UIADD3.X UR5, UPT, UPT, URZ, UR5, URZ, UP0, !UPT ;  /* 0x00000005ff057290 */ /* 0x000fca00087fe4ff */
[----:B------:R3:W-:Y:S02]  /*0310*/  UTMACCTL.PF [UR8] ;  /* 0x00000000080079b9 */ /* 0x0007e40008040000 */
[----:B------:R3:W-:Y:S02]  /*0320*/  UTMACCTL.PF [UR6] ;  /* 0x00000000060079b9 */ /* 0x0007e40008040000 */
[----:B------:R3:W-:Y:S02]  /*0330*/  UTMACCTL.PF [UR4] ;  /* 0x00000000040079b9 */ /* 0x0007e40008040000 */
[----:B---3--:R-:W-:Y:S01]  /*0340*/  NOP ;  /* 0x0000000000007918 */ /* 0x008fe20000000000 */
.L_x_5:
[----:B------:R-:W-:Y:S05]  /*0350*/  BSYNC.RECONVERGENT B0 ;  /* 0x0000000000007941 */ /* 0x000fea0003800200 */
.L_x_4:
[----:B------:R-:W-:Y:S04]  /*0360*/  BSSY.RECONVERGENT B0, `(.L_x_6) ;  /* 0x000000a000007945 */ /* 0x000fe80003800200 */
[----:B------:R-:W-:Y:S05]  /*0370*/  @P0 BRA `(.L_x_7) ;  /* 0x0000000000200947 */ /* 0x000fea0003800000 */
[----:B------:R-:W3:Y:S02]  /*0380*/  LDCU.64 UR4, c[0x0][0x348] ;  /* 0x00006900ff0477ac */ /* 0x000ee40008000a00 */
[----:B---3--:R-:W-:Y:S02]  /*0390*/  UIADD3 UR6, UP1, UPT, UR4, 0x780, URZ ;  /* 0x0000078004067890 */ /* 0x008fe4000ff3e0ff */
[----:B------:R-:W-:Y:S02]  /*03a0*/  UIADD3 UR4, UP0, UPT, UR4, 0x880, URZ ;  /* 0x0000088004047890 */ /* 0x000fe4000ff1e0ff */
[----:B------:R-:W-:Y:S02]  /*03b0*/  UIADD3.X UR7, UPT, UPT, URZ, UR5, URZ, UP1, !UPT ;  /* 0x00000005ff077290 */ /* 0x000fe40008ffe4ff */
[----:B------:R-:W-:-:S07]  /*03c0*/  UIADD3.X UR5, UPT, UPT, URZ, UR5, URZ, UP0, !UPT ;  /* 0x00000005ff057290 */ /* 0x000fce00087fe4ff */
[----:B------:R3:W-:Y:S02]  /*03d0*/  UTMACCTL.PF [UR6] ;  /* 0x00000000060079b9 */ /* 0x0007e40008040000 */
[----:B------:R3:W-:Y:S02]  /*03e0*/  UTMACCTL.PF [UR4] ;  /* 0x00000000040079b9 */ /* 0x0007e40008040000 */
[----:B---3--:R-:W-:Y:S01]  /*03f0*/  NOP ;  /* 0x0000000000007918 */ /* 0x008fe20000000000 */
.L_x_7:
[----:B------:R-:W-:Y:S05]  /*0400*/  BSYNC.RECONVERGENT B0 ;  /* 0x0000000000007941 */ /* 0x000fea0003800200 */
.L_x_6:
[----:B------:R-:W3:Y:S01]  /*0410*/  LDCU.64 UR4, c[0x0][0xa88] ;  /* 0x00015100ff0477ac */ /* 0x000ee20008000a00 */
[----:B------:R-:W-:Y:S02]  /*0420*/  UISETP.EQ.U32.AND UP1, UPT, UR10, URZ, UPT ;  /* 0x000000ff0a00728c */ /* 0x000fe4000bf22070 */
[----:B------:R-:W-:Y:S02]  /*0430*/  UPLOP3.LUT UP3, UPT, UPT, UPT, UPT, 0x80, 0x8 ;  /* 0x000000000008789c */ /* 0x000fe40003f6f070 */
[----:B---3--:R-:W-:-:S04]  /*0440*/  UISETP.NE.U32.AND UP0, UPT, UR4, URZ, UPT ;  /* 0x000000ff0400728c */ /* 0x008fc8000bf05070 */
[----:B------:R-:W-:-:S04]  /*0450*/  UISETP.NE.AND.EX UP2, UPT, UR5, URZ, UPT, UP0 ;  /* 0x000000ff0500728c */ /* 0x000fc8000bf45300 */
[----:B------:R-:W-:-:S04]  /*0460*/  UISETP.EQ.OR.EX UP4, UPT, UR11, URZ, !UP2, UP1 ;  /* 0x000000ff0b00728c */ /* 0x000fc8000d782710 */
[----:B------:R-:W-:-:S06]  /*0470*/  UP2UR UR4, UPR, URZ, 0x10 ;  /* 0x00000010ff047883 */ /* 0x000fcc0008000000 */
[----:B------:R-:W-:Y:S01]  /*0480*/  MOV R86, UR4 ;  /* 0x0000000400567c02 */ /* 0x000fe20008000f00 */
[----:B------:R-:W-:Y:S06]  /*0490*/  BRA.U !UP4, `(.L_x_8) ;  /* 0x000000010c207547 */ /* 0x000fec000b800000 */
[----:B------:R-:W-:Y:S01]  /*04a0*/  UISETP.NE.U32.AND UP0, UPT, UR10, URZ, UPT ;  /* 0x000000ff0a00728c */ /* 0x000fe2000bf05070 */
[----:B-----5:R-:W-:Y:S01]  /*04b0*/  FSETP.NEU.AND P0, PT, R41, RZ, PT ;  /* 0x000000ff2900720b */ /* 0x020fe20003f0d000 */
[----:B------:R-:W-:Y:S02]  /*04c0*/  USEL UR4, URZ, 0xffffffff, UP2 ;  /* 0xffffffffff047887 */ /* 0x000fe40009000000 */
[----:B------:R-:W-:-:S10]  /*04d0*/  UISETP.NE.AND.EX UP1, UPT, UR11, URZ, UPT, UP0 ;  /* 0x000000ff0b00728c */ /* 0x000fd4000bf25300 */
[----:B------:R-:W-:Y:S01]  /*04e0*/  VOTEU.ANY UP0, P0 ;  /* 0x0000000000ff7886 */ /* 0x000fe20000000100 */
[----:B------:R-:W-:-:S04]  /*04f0*/  @!UP1 USEL UR4, URZ, 0xffffffff, UP0 ;  /* 0xffffffffff049887 */ /* 0x000fc80008000000 */
[----:B------:R-:W-:-:S04]  /*0500*/  ULOP3.LUT UR4, UR4, 0x1, URZ, 0xc0, !UPT ;  /* 0x0000000104047892 */ /* 0x000fc8000f8ec0ff */
[----:B------:R-:W-:-:S11]  /*0510*/  UISETP.NE.U32.AND UP3, UPT, UR4, 0x1, UPT ;  /* 0x000000010400788c */ /* 0x000fd6000bf65070 */
.L_x_8:
[----:B------:R-:W3:Y:S02]  /*0520*/  SHFL.IDX PT, R0, R80, RZ, 0x1f ;  /* 0x00001fff50007589 */ /* 0x000ee400000e0000 */
[----:B---3--:R-:W-:-:S13]  /*0530*/  ISETP.NE.AND P0, PT, R0, RZ, PT ;  /* 0x000000ff0000720c */ /* 0x008fda0003f05270 */
[----:B------:R-:W-:Y:S05]  /*0540*/  @P0 BRA `(.L_x_9) ;  /* 0x0000000000480947 */ /* 0x000fea0003800000 */
[----:B------:R-:W3:Y:S01]  /*0550*/  S2UR UR4, SR_CgaCtaId ;  /* 0x00000000000479c3 */ /* 0x000ee20000008800 */
[----:B------:R-:W-:Y:S01]  /*0560*/  UMOV UR5, 0x400 ;  /* 0x0000040000057882 */ /* 0x000fe20000000000 */
[----:B------:R-:W-:Y:S01]  /*0570*/  UMOV UR6, 0x1 ;  /* 0x0000000100067882 */ /* 0x000fe20000000000 */
[----:B------:R-:W-:Y:S01]  /*0580*/  ELECT P0, URZ, PT ;  /* 0x0000000000ff782f */ /* 0x000fe20003800000 */
[----:B------:R-:W-:-:S04]  /*0590*/  UIADD3 UR6, UPT, UPT, -UR6, 0x100000, URZ ;  /* 0x0010000006067890 */ /* 0x000fc8000fffe1ff */
[----:B------:R-:W-:Y:S02]  /*05a0*/  USHF.L.U32 UR7, UR6, 0xb, URZ ;  /* 0x0000000b06077899 */ /* 0x000fe400080006ff */
[----:B------:R-:W-:Y:S02]  /*05b0*/  USHF.L.U32 UR6, UR6, 0x1, URZ ;  /* 0x0000000106067899 */ /* 0x000fe400080006ff */
[----:B---3--:R-:W-:Y:S01]  /*05c0*/  ULEA UR4, UR4, UR5, 0x18 ;  /* 0x0000000504047291 */ /* 0x008fe2000f8ec0ff */
[----:B------:R-:W3:Y:S11]  /*05d0*/  FENCE.VIEW.ASYNC.S ;  /* 0x00000000000073c6 */ /* 0x000ef60000000000 */
[----:B---3--:R3:W4:Y:S01]  /*05e0*/  SYNCS.EXCH.64 URZ, [UR4], UR6 ;  /* 0x0000000604ff75b2 */ /* 0x0087220008000100 */
[----:B------:R3:W1:Y:S01]  /*05f0*/  SYNCS.EXCH.64 URZ, [UR4+0x20], UR6 ;  /* 0x0000200604ff75b2 */ /* 0x0006620008000100 */
[----:B------:R3:W1:Y:S01]  /*0600*/  SYNCS.EXCH.64 URZ, [UR4+0x8], UR6 ;  /* 0x0000080604ff75b2 */ /* 0x0006620008000100 */
[----:B------:R3:W1:Y:S01]  /*0610*/  SYNCS.EXCH.64 URZ, [UR4+0x28], UR6 ;  /* 0x0000280604ff75b2 */ /* 0x0006620008000100 */
[----:B------:R3:W1:Y:S01]  /*0620*/  SYNCS.EXCH.64 URZ, [UR4+0x10], UR6 ;  /* 0x0000100604ff75b2 */ /* 0x0006620008000100 */
[----:B------:R3:W1:Y:S01]  /*0630*/  SYNCS.EXCH.64 URZ, [UR4+0x30], UR6 ;  /* 0x0000300604ff75b2 */ /* 0x0006620008000100 */
[----:B------:R3:W1:Y:S01]  /*0640*/  SYNCS.EXCH.64 URZ, [UR4+0x18], UR6 ;  /* 0x0000180604ff75b2 */ /* 0x0006620008000100 */
[----:B------:R3:W1:Y:S01]  /*0650*/  SYNCS.EXCH.64 URZ, [UR4+0x38], UR6 ;  /* 0x0000380604ff75b2 */ /* 0x0006620008000100 */
[----:B------:R-:W-:Y:S01]  /*0660*/  NOP ;  /* 0x0000000000007918 */ /* 0x000fe20000000000 */
.L_x_9:
[----:B------:R-:W2:Y:S01]  /*0670*/  SHFL.IDX PT, R0, R80, RZ, 0x1f ;  /* 0x00001fff50007589 */ /* 0x000ea200000e0000 */
[----:B------:R-:W-:Y:S01]  /*0680*/  NOP ;  /* 0x0000000000007918 */ /* 0x000fe20000000000 */
[----:B--2---:R-:W-:-:S13]  /*0690*/  ISETP.NE.AND P0, PT, R0, 0x1, PT ;  /* 0x000000010000780c */ /* 0x004fda0003f05270 */
[----:B------:R-:W-:Y:S05]  /*06a0*/  @P0 BRA `(.L_x_10) ;  /* 0x0000000000500947 */ /* 0x000fea0003800000 */
[----:B---3--:R-:W2:Y:S01]  /*06b0*/  S2UR UR4, SR_CgaCtaId ;  /* 0x00000000000479c3 */ /* 0x008ea20000008800 */
[----:B------:R-:W-:Y:S01]  /*06c0*/  UMOV UR5, 0x400 ;  /* 0x0000040000057882 */ /* 0x000fe20000000000 */
[----:B------:R-:W-:Y:S01]  /*06d0*/  UMOV UR8, 0x20 ;  /* 0x0000002000087882 */ /* 0x000fe20000000000 */
[----:B------:R-:W-:Y:S01]  /*06e0*/  UMOV UR6, 0x80 ;  /* 0x0000008000067882 */ /* 0x000fe20000000000 */
[----:B------:R-:W-:-:S04]  /*06f0*/  UIADD3 UR8, UPT, UPT, -UR8, 0x100000, URZ ;  /* 0x0010000008087890 */ /* 0x000fc8000fffe1ff */
[----:B------:R-:W-:Y:S02]  /*0700*/  USHF.L.U32 UR9, UR8, 0xb, URZ ;  /* 0x0000000b08097899 */ /* 0x000fe400080006ff */
[----:B------:R-:W-:Y:S02]  /*0710*/  USHF.L.U32 UR8, UR8, 0x1, URZ ;  /* 0x0000000108087899 */ /* 0x000fe400080006ff */
[----:B------:R-:W-:-:S04]  /*0720*/  UIADD3 UR6, UPT, UPT, -UR6, 0x100000, URZ ;  /* 0x0010000006067890 */ /* 0x000fc8000fffe1ff */
[----:B------:R-:W-:Y:S02]  /*0730*/  USHF.L.U32 UR7, UR6, 0xb, URZ ;  /* 0x0000000b06077899 */ /* 0x000fe400080006ff */
[----:B------:R-:W-:Y:S01]  /*0740*/  USHF.L.U32 UR6, UR6, 0x1, URZ ;  /* 0x0000000106067899 */ /* 0x000fe200080006ff */
[----:B------:R-:W-:Y:S01]  /*0750*/  ELECT P0, URZ, PT ;  /* 0x0000000000ff782f */ /* 0x000fe20003800000 */
[----:B--2---:R-:W-:Y:S01]  /*0760*/  ULEA UR4, UR4, UR5, 0x18 ;  /* 0x0000000504047291 */ /* 0x004fe2000f8ec0ff */
[----:B------:R-:W2:Y:S11]  /*0770*/  FENCE.VIEW.ASYNC.S ;  /* 0x00000000000073c6 */ /* 0x000eb60000000000 */
[----:B--2---:R2:W3:Y:S01]  /*0780*/  SYNCS.EXCH.64 URZ, [UR4+0x40], UR8 ;  /* 0x0000400804ff75b2 */ /* 0x0044e20008000100 */
[----:B------:R2:W1:Y:S01]  /*0790*/  SYNCS.EXCH.64 URZ, [UR4+0x58], UR6 ;  /* 0x0000580604ff75b2 */ /* 0x0004620008000100 */
[----:B------:R2:W1:Y:S01]  /*07a0*/  SYNCS.EXCH.64 URZ, [UR4+0x48], UR8 ;  /* 0x0000480804ff75b2 */ /* 0x0004620008000100 */
[----:B------:R2:W1:Y:S01]  /*07b0*/  SYNCS.EXCH.64 URZ, [UR4+0x60], UR6 ;  /* 0x0000600604ff75b2 */ /* 0x0004620008000100 */
[----:B------:R2:W1:Y:S01]  /*07c0*/  SYNCS.EXCH.64 URZ, [UR4+0x50], UR8 ;  /* 0x0000500804ff75b2 */ /* 0x0004620008000100 */
[----:B------:R2:W1:Y:S01]  /*07d0*/  SYNCS.EXCH.64 URZ, [UR4+0x68], UR6 ;  /* 0x0000680604ff75b2 */ /* 0x0004620008000100 */
[----:B------:R-:W-:Y:S01]  /*07e0*/  NOP ;  /* 0x0000000000007918 */ /* 0x000fe20000000000 */
.L_x_10:
[----:B------:R-:W4:Y:S01]  /*07f0*/  SHFL.IDX PT, R0, R80, RZ, 0x1f ;  /* 0x00001fff50007589 */ /* 0x000f2200000e0000 */
[----:B------:R-:W-:Y:S01]  /*0800*/  NOP ;  /* 0x0000000000007918 */ /* 0x000fe20000000000 */
[----:B----4-:R-:W-:-:S13]  /*0810*/  ISETP.NE.AND P0, PT, R0, 0x3, PT ;  /* 0x000000030000780c */ /* 0x010fda0003f05270 */
[----:B------:R-:W-:Y:S05]  /*0820*/  @P0 BRA `(.L_x_11) ;  /* 0x0000000000300947 */ /* 0x000fea0003800000 */
[----:B--23--:R-:W2:Y:S01]  /*0830*/  S2UR UR4, SR_CgaCtaId ;  /* 0x00000000000479c3 */ /* 0x00cea20000008800 */
[----:B------:R-:W-:Y:S01]  /*0840*/  UMOV UR6, 0x400 ;  /* 0x0000040000067882 */ /* 0x000fe20000000000 */
[----:B------:R-:W-:Y:S01]  /*0850*/  UMOV UR5, 0x20 ;  /* 0x0000002000057882 */ /* 0x000fe20000000000 */
[----:B------:R-:W-:Y:S01]  /*0860*/  ELECT P0, URZ, PT ;  /* 0x0000000000ff782f */ /* 0x000fe20003800000 */
[----:B--2---:R-:W-:Y:S02]  /*0870*/  ULEA UR6, UR4, UR6, 0x18 ;  /* 0x0000000604067291 */ /* 0x004fe4000f8ec0ff */
[----:B------:R-:W-:-:S04]  /*0880*/  UIADD3 UR4, UPT, UPT, -UR5, 0x100000, URZ ;  /* 0x0010000005047890 */ /* 0x000fc8000fffe1ff */
[----:B------:R-:W-:Y:S02]  /*0890*/  USHF.L.U32 UR5, UR4, 0xb, URZ ;  /* 0x0000000b04057899 */ /* 0x000fe400080006ff */
[----:B------:R-:W-:Y:S01]  /*08a0*/  USHF.L.U32 UR4, UR4, 0x1, URZ ;  /* 0x0000000104047899 */ /* 0x000fe200080006ff */
[----:B------:R-:W2:Y:S11]  /*08b0*/  FENCE.VIEW.ASYNC.S ;  /* 0x00000000000073c6 */ /* 0x000eb60000000000 */
[----:B--2---:R4:W2:Y:S01]  /*08c0*/  SYNCS.EXCH.64 URZ, [UR6+0x70], UR4 ;  /* 0x0000700406ff75b2 */ /* 0x0048a20008000100 */
[----:B------:R4:W3:Y:S02]  /*08d0*/  SYNCS.EXCH.64 URZ, [UR6+0x78], UR4 ;  /* 0x0000780406ff75b2 */ /* 0x0008e40008000100 */
[----:B----4-:R-:W-:Y:S01]  /*08e0*/  NOP ;  /* 0x0000000000007918 */ /* 0x010fe20000000000 */
.L_x_11:
[----:B------:R-:W4:Y:S01]  /*08f0*/  SHFL.IDX PT, R0, R80, RZ, 0x1f ;  /* 0x00001fff50007589 */ /* 0x000f2200000e0000 */
[----:B------:R-:W-:Y:S01]  /*0900*/  NOP ;  /* 0x0000000000007918 */ /* 0x000fe20000000000 */
[----:B----4-:R-:W-:-:S13]  /*0910*/  ISETP.NE.AND P0, PT, R0, 0x4, PT ;  /* 0x000000040000780c */ /* 0x010fda0003f05270 */
[----:B------:R-:W-:Y:S05]  /*0920*/  @P0 BRA `(.L_x_12) ;  /* 0x00000000004c0947 */ /* 0x000fea0003800000 */
[----:B--23--:R-:W2:Y:S01]  /*0930*/  S2UR UR6, SR_CgaCtaId ;  /* 0x00000000000679c3 */ /* 0x00cea20000008800 */
[----:B------:R-:W-:Y:S01]  /*0940*/  UMOV UR4, 0x100 ;  /* 0x0000010000047882 */ /* 0x000fe20000000000 */
[----:B------:R-:W-:Y:S01]  /*0950*/  UMOV UR5, 0x400 ;  /* 0x0000040000057882 */ /* 0x000fe20000000000 */
[----:B------:R-:W-:Y:S01]  /*0960*/  USEL UR4, UR4, 0xe0, UP3 ;  /* 0x000000e004047887 */ /* 0x000fe20009800000 */
[----:B------:R-:W-:Y:S01]  /*0970*/  UMOV UR8, 0x1 ;  /* 0x0000000100087882 */ /* 0x000fe20000000000 */
[----:B------:R-:W-:Y:S01]  /*0980*/  ELECT P0, URZ, PT ;  /* 0x0000000000ff782f */ /* 0x000fe20003800000 */
[----:B------:R-:W-:-:S04]  /*0990*/  UIADD3 UR8, UPT, UPT, -UR8, 0x100000, URZ ;  /* 0x0010000008087890 */ /* 0x000fc8000fffe1ff */
[----:B------:R-:W-:Y:S02]  /*09a0*/  USHF.L.U32 UR9, UR8, 0xb, URZ ;  /* 0x0000000b08097899 */ /* 0x000fe400080006ff */
[----:B------:R-:W-:Y:S02]  /*09b0*/  USHF.L.U32 UR8, UR8, 0x1, URZ ;  /* 0x0000000108087899 */ /* 0x000fe400080006ff */
[----:B--2---:R-:W-:Y:S02]  /*09c0*/  ULEA UR6, UR6, UR5, 0x18 ;  /* 0x0000000506067291 */ /* 0x004fe4000f8ec0ff */
[----:B------:R-:W-:-:S04]  /*09d0*/  UIADD3 UR4, UPT, UPT, -UR4, 0x100000, URZ ;  /* 0x0010000004047890 */ /* 0x000fc8000fffe1ff */
[----:B------:R-:W-:Y:S02]  /*09e0*/  USHF.L.U32 UR5, UR4, 0xb, URZ ;  /* 0x0000000b04057899 */ /* 0x000fe400080006ff */
[----:B------:R-:W-:Y:S01]  /*09f0*/  USHF.L.U32 UR4, UR4, 0x1, URZ ;  /* 0x0000000104047899 */ /* 0x000fe200080006ff */
[----:B------:R-:W2:Y:S03]  /*0a00*/  FENCE.VIEW.ASYNC.S ;  /* 0x00000000000073c6 */ /* 0x000ea60000000000 */
[----:B--2---:R4:W2:Y:S08]  /*0a10*/  SYNCS.EXCH.64 URZ, [UR6+0x80], UR8 ;  /* 0x0000800806ff75b2 */ /* 0x0048b00008000100 */
[----:B------:R4:W3:Y:S01]  /*0a20*/  SYNCS.EXCH.64 URZ, [UR6+0x90], UR4 ;  /* 0x0000900406ff75b2 */ /* 0x0008e20008000100 */
[----:B------:R4:W1:Y:S01]  /*0a30*/  SYNCS.EXCH.64 URZ, [UR6+0x88], UR8 ;  /* 0x0000880806ff75b2 */ /* 0x0008620008000100 */
[----:B------:R4:W1:Y:S02]  /*0a40*/  SYNCS.EXCH.64 URZ, [UR6+0x98], UR4 ;  /* 0x0000980406ff75b2 */ /* 0x0008640008000100 */
[----:B----4-:R-:W-:Y:S01]  /*0a50*/  NOP ;  /* 0x0000000000007918 */ /* 0x010fe20000000000 */
.L_x_12:
[----:B------:R-:W4:Y:S01]  /*0a60*/  SHFL.IDX PT, R0, R80, RZ, 0x1f ;  /* 0x00001fff50007589 */ /* 0x000f2200000e0000 */
[----:B------:R-:W-:Y:S01]  /*0a70*/  NOP ;  /* 0x0000000000007918 */ /* 0x000fe20000000000 */
[----:B----4-:R-:W-:-:S13]  /*0a80*/  ISETP.NE.AND P0, PT, R0, 0x5, PT ;  /* 0x000000050000780c */ /* 0x010fda0003f05270 */
[----:B------:R-:W-:Y:S05]  /*0a90*/  @P0 BRA `(.L_x_13) ;  /* 0x0000000000400947 */ /* 0x000fea0003800000 */
[----:B--23--:R-:W2:Y:S01]  /*0aa0*/  S2UR UR4, SR_CgaCtaId ;  /* 0x00000000000479c3 */ /* 0x00cea20000008800 */
        /* <DEDUP_REMOVED lines=12> */
[----:B--2---:R4:W2:Y:S01]  /*0b70*/  SYNCS.EXCH.64 URZ, [UR4+0xa0], UR8 ;  /* 0x0000a00804ff75b2 */ /* 0x0048a20008000100 */
[----:B------:R4:W3:Y:S02]  /*0b80*/  SYNCS.EXCH.64 URZ, [UR4+0xa8], UR6 ;  /* 0x0000a80604ff75b2 */ /* 0x0008e40008000100 */
[----:B----4-:R-:W-:Y:S01]  /*0b90*/  NOP ;  /* 0x0000000000007918 */ /* 0x010fe20000000000 */
.L_x_13:
[----:B------:R-:W4:Y:S01]  /*0ba0*/  SHFL.IDX PT, R0, R80, RZ, 0x1f ;  /* 0x00001fff50007589 */ /* 0x000f2200000e0000 */
[----:B------:R-:W1:Y:S01]  /*0bb0*/  S2UR UR25, SR_CTAID.Y ;  /* 0x00000000001979c3 */ /* 0x000e620000002600 */
[----:B------:R-:W-:Y:S01]  /*0bc0*/  ISETP.NE.OR P1, PT, RZ, UR24, !P2 ;  /* 0x00000018ff007c0c */ /* 0x000fe2000d725670 */
[----:B------:R-:W-:-:S06]  /*0bd0*/  NOP ;  /* 0x0000000000007918 */ /* 0x000fcc0000000000 */
[----:B------:R-:W1:Y:S01]  /*0be0*/  S2UR UR11, SR_CTAID.X ;  /* 0x00000000000b79c3 */ /* 0x000e620000002500 */
[----:B----4-:R-:W-:-:S13]  /*0bf0*/  ISETP.NE.AND P0, PT, R0, 0x3, PT ;  /* 0x000000030000780c */ /* 0x010fda0003f05270 */
[----:B-1----:R-:W-:Y:S05]  /*0c00*/  @P0 BRA `(.L_x_14) ;  /* 0x0000000000380947 */ /* 0x002fea0003800000 */
[----:B--23--:R-:W1:Y:S01]  /*0c10*/  S2UR UR4, SR_CgaCtaId ;  /* 0x00000000000479c3 */ /* 0x00ce620000008800 */
[----:B------:R-:W-:Y:S01]  /*0c20*/  UMOV UR5, 0x400 ;  /* 0x0000040000057882 */ /* 0x000fe20000000000 */
[----:B------:R-:W-:Y:S01]  /*0c30*/  UMOV UR6, 0x20 ;  /* 0x0000002000067882 */ /* 0x000fe20000000000 */
[----:B------:R-:W-:Y:S01]  /*0c40*/  ELECT P0, URZ, PT ;  /* 0x0000000000ff782f */ /* 0x000fe20003800000 */
[----:B------:R-:W-:-:S04]  /*0c50*/  UIADD3 UR6, UPT, UPT, -UR6, 0x100000, URZ ;  /* 0x0010000006067890 */ /* 0x000fc8000fffe1ff */
[----:B------:R-:W-:Y:S02]  /*0c60*/  USHF.L.U32 UR7, UR6, 0xb, URZ ;  /* 0x0000000b06077899 */ /* 0x000fe400080006ff */
[----:B------:R-:W-:Y:S02]  /*0c70*/  USHF.L.U32 UR6, UR6, 0x1, URZ ;  /* 0x0000000106067899 */ /* 0x000fe400080006ff */
[----:B-1----:R-:W-:Y:S01]  /*0c80*/  ULEA UR4, UR4, UR5, 0x18 ;  /* 0x0000000504047291 */ /* 0x002fe2000f8ec0ff */
[----:B------:R-:W1:Y:S11]  /*0c90*/  FENCE.VIEW.ASYNC.S ;  /* 0x00000000000073c6 */ /* 0x000e760000000000 */
[----:B-1----:R1:W4:Y:S01]  /*0ca0*/  SYNCS.EXCH.64 URZ, [UR4+0xb0], UR6 ;  /* 0x0000b00604ff75b2 */ /* 0x0023220008000100 */
[----:B------:R1:W2:Y:S01]  /*0cb0*/  SYNCS.EXCH.64 URZ, [UR4+0xc0], UR6 ;  /* 0x0000c00604ff75b2 */ /* 0x0002a20008000100 */
[----:B------:R1:W3:Y:S01]  /*0cc0*/  SYNCS.EXCH.64 URZ, [UR4+0xb8], UR6 ;  /* 0x0000b80604ff75b2 */ /* 0x0002e20008000100 */
[----:B------:R1:W1:Y:S01]  /*0cd0*/  SYNCS.EXCH.64 URZ, [UR4+0xc8], UR6 ;  /* 0x0000c80604ff75b2 */ /* 0x0002620008000100 */
[----:B------:R-:W-:Y:S01]  /*0ce0*/  NOP ;  /* 0x0000000000007918 */ /* 0x000fe20000000000 */
.L_x_14:
[----:B------:R-:W-:Y:S01]  /*0cf0*/  VOTEU.ALL UP0, P1 ;  /* 0x0000000000ff7886 */ /* 0x000fe20000800000 */
[----:B------:R-:W-:-:S05]  /*0d00*/  CS2R.32 R78, SR_CgaSize ;  /* 0x00000000004e7805 */ /* 0x000fca0000008a00 */
[----:B------:R-:W-:-:S05]  /*0d10*/  IMAD R78, R78, -0xa0, RZ ;  /* 0xffffff604e4e7824 */ /* 0x000fca00078e02ff */
[----:B-123--:R-:W-:-:S14]  /*0d20*/  R2UR UR4, R78 ;  /* 0x000000004e0472ca */ /* 0x00efdc00000e0000 */
[----:B------:R-:W1:Y:S01]  /*0d30*/  LDCU UR4, c[0x0][UR4+0x2b4] ;  /* 0x00005680040477ac */ /* 0x000e620008000800 */
[----:B------:R-:W-:Y:S02]  /*0d40*/  I2FP.F32.U32 R2, UR25 ;  /* 0x0000001900027c45 */ /* 0x000fe40008201000 */
[----:B------:R-:W-:-:S05]  /*0d50*/  CS2R.32 R3, SR_CgaSize ;  /* 0x0000000000037805 */ /* 0x000fca0000008a00 */
[----:B------:R-:W-:-:S06]  /*0d60*/  IMAD R3, R3, -0xa0, RZ ;  /* 0xffffff6003037824 */ /* 0x000fcc00078e02ff */
[----:B------:R-:W2:Y:S01]  /*0d70*/  LDC R3, c[0x0][R3+0x2a0] ;  /* 0x0000a80003037b82 */ /* 0x000ea20000000800 */
[----:B------:R-:W-:Y:S02]  /*0d80*/  I2FP.F32.U32 R4, UR11 ;  /* 0x0000000b00047c45 */ /* 0x000fe40008201000 */
[----:B------:R-:W-:-:S05]  /*0d90*/  CS2R.32 R78, SR_CgaSize ;  /* 0x00000000004e7805 */ /* 0x000fca0000008a00 */
[----:B------:R-:W-:-:S05]  /*0da0*/  IMAD R78, R78, -0xa0, RZ ;  /* 0xffffff604e4e7824 */ /* 0x000fca00078e02ff */
[----:B------:R-:W-:-:S14]  /*0db0*/  R2UR UR5, R78 ;  /* 0x000000004e0572ca */ /* 0x000fdc00000e0000 */
[----:B------:R-:W3:Y:S01]  /*0dc0*/  LDCU UR5, c[0x0][UR5+0x2b0] ;  /* 0x00005600050577ac */ /* 0x000ee20008000800 */
[----:B------:R-:W-:Y:S01]  /*0dd0*/  NOP ;  /* 0x0000000000007918 */ /* 0x000fe20000000000 */
[----:B------:R-:W-:Y:S01]  /*0de0*/  @!UP0 UMOV UR7, 0x400 ;  /* 0x0000040000078882 */ /* 0x000fe20000000000 */
[----:B------:R-:W4:Y:S01]  /*0df0*/  LDCU UR26, c[0x0][0xd24] ;  /* 0x0001a480ff1a77ac */ /* 0x000f220008000800 */
[----:B------:R-:W2:Y:S01]  /*0e00*/  @!UP0 S2UR UR6, SR_CgaCtaId ;  /* 0x00000000000689c3 */ /* 0x000ea20000008800 */
[----:B-1----:R-:W-:Y:S01]  /*0e10*/  FMUL R2, R2, UR4 ;  /* 0x0000000402027c20 */ /* 0x002fe20008400000 */
[----:B------:R-:W-:Y:S01]  /*0e20*/  UMOV UR4, 0x80 ;  /* 0x0000008000047882 */ /* 0x000fe20000000000 */
[----:B------:R-:W-:-:S05]  /*0e30*/  CS2R.32 R0, SR_CgaSize ;  /* 0x0000000000007805 */ /* 0x000fca0000008a00 */
[----:B------:R-:W-:-:S06]  /*0e40*/  IMAD R0, R0, -0xa0, RZ ;  /* 0xffffff6000007824 */ /* 0x000fcc00078e02ff */
[----:B------:R-:W1:Y:S01]  /*0e50*/  LDC R0, c[0x0][R0+0x2a4] ;  /* 0x0000a90000007b82 */ /* 0x000e620000000800 */
[----:B---3--:R-:W-:Y:S01]  /*0e60*/  FMUL R4, R4, UR5 ;  /* 0x0000000504047c20 */ /* 0x008fe20008400000 */
[----:B------:R-:W-:-:S04]  /*0e70*/  @!UP0 UIADD3 UR4, UPT, UPT, -UR4, 0x100000, URZ ;  /* 0x0010000004048890 */ /* 0x000fc8000fffe1ff */
[----:B------:R-:W-:Y:S02]  /*0e80*/  @!UP0 USHF.L.U32 UR5, UR4, 0xb, URZ ;  /* 0x0000000b04058899 */ /* 0x000fe400080006ff */
[----:B------:R-:W-:Y:S01]  /*0e90*/  @!UP0 USHF.L.U32 UR4, UR4, 0x1, URZ ;  /* 0x0000000104048899 */ /* 0x000fe200080006ff */
[----:B------:R-:W3:Y:S01]  /*0ea0*/  F2I.U32.TRUNC.NTZ R73, R2 ;  /* 0x0000000200497305 */ /* 0x000ee2000020f000 */
[----:B----4-:R-:W-:Y:S01]  /*0eb0*/  UISETP.GE.AND UP1, UPT, UR26, 0x1, UPT ;  /* 0x000000011a00788c */ /* 0x010fe2000bf26270 */
[----:B------:R-:W4:Y:S06]  /*0ec0*/  S2UR UR36, SR_CTAID.Z ;  /* 0x00000000002479c3 */ /* 0x000f2c0000002700 */
[----:B------:R-:W4:Y:S01]  /*0ed0*/  F2I.U32.TRUNC.NTZ R78, R4 ;  /* 0x00000004004e7305 */ /* 0x000f22000020f000 */
[----:B--2---:R-:W-:Y:S01]  /*0ee0*/  @!UP0 ULEA UR6, UR6, UR7, 0x18 ;  /* 0x0000000706068291 */ /* 0x004fe2000f8ec0ff */
[----:B------:R-:W-:Y:S01]  /*0ef0*/  VOTEU.ALL UP0, P1 ;  /* 0x0000000000ff7886 */ /* 0x000fe20000800000 */
[----:B---3--:R-:W-:-:S05]  /*0f00*/  IADD3 R73, PT, PT, -R73, RZ, RZ ;  /* 0x000000ff49497210 */ /* 0x008fca0007ffe1ff */
[----:B-1----:R-:W-:Y:S01]  /*0f10*/  IMAD R73, R0, R73, UR25 ;  /* 0x0000001900497e24 */ /* 0x002fe2000f8e0249 */
[----:B------:R-:W1:Y:S04]  /*0f20*/  FENCE.VIEW.ASYNC.S ;  /* 0x00000000000073c6 */ /* 0x000e680000000000 */
[----:B-1----:R1:W2:Y:S01]  /*0f30*/  @!UP0 SYNCS.EXCH.64 URZ, [UR6+0xd0], UR4 ;  /* 0x0000d00406ff85b2 */ /* 0x0022a20008000100 */
[----:B----4-:R-:W-:-:S05]  /*0f40*/  IADD3 R78, PT, PT, -R78, RZ, RZ ;  /* 0x000000ff4e4e7210 */ /* 0x010fca0007ffe1ff */
[----:B------:R-:W-:Y:S01]  /*0f50*/  IMAD R78, R3, R78, UR11 ;  /* 0x0000000b034e7e24 */ /* 0x000fe2000f8e024e */
[----:B--2---:R-:W-:Y:S06]  /*0f60*/  BAR.SYNC.DEFER_BLOCKING 0x0 ;  /* 0x0000000000007b1d */ /* 0x004fec0000010000 */
[----:B------:R-:W-:Y:S05]  /*0f70*/  BRA.U !UP1, `(.L_x_15) ;  /* 0x0000000109d47547 */ /* 0x000fea000b800000 */
[----:B------:R-:W2:Y:S01]  /*0f80*/  LDCU.128 UR20, c[0x0][0xd10] ;  /* 0x0001a200ff1477ac */ /* 0x000ea20008000c00 */
[----:B-1----:R-:W1:Y:S01]  /*0f90*/  LDCU UR6, c[0x0][0x370] ;  /* 0x00006e00ff0677ac */ /* 0x002e620008000800 */
[----:B------:R-:W3:Y:S01]  /*0fa0*/  LDCU UR5, c[0x0][0x374] ;  /* 0x00006e80ff0577ac */ /* 0x000ee20008000800 */
[----:B------:R-:W4:Y:S01]  /*0fb0*/  LDCU UR27, c[0x0][0xd0c] ;  /* 0x0001a180ff1b77ac */ /* 0x000f220008000800 */
[----:B------:R-:W4:Y:S01]  /*0fc0*/  LDCU UR4, c[0x0][0xd20] ;  /* 0x0001a400ff0477ac */ /* 0x000f220008000800 */
[----:B------:R-:W4:Y:S01]  /*0fd0*/  LDCU.64 UR18, c[0x0][0xd28] ;  /* 0x0001a500ff1277ac */ /* 0x000f220008000a00 */
[----:B--2---:R-:W-:Y:S02]  /*0fe0*/  UISETP.NE.AND UP0, UPT, UR22, 0x1, UPT ;  /* 0x000000011600788c */ /* 0x004fe4000bf05270 */
[----:B---3--:R-:W-:Y:S02]  /*0ff0*/  UIMAD.WIDE.U32 UR8, UR5, UR23, URZ ;  /* 0x00000017050872a5 */ /* 0x008fe4000f8e00ff */
[----:B-1----:R-:W-:-:S02]  /*1000*/  UIMAD.WIDE.U32 UR12, UR6, UR20, URZ ;  /* 0x00000014060c72a5 */ /* 0x002fc4000f8e00ff */
[----:B----4-:R-:W-:Y:S02]  /*1010*/  UISETP.NE.AND UP1, UPT, UR27, 0x1, UPT ;  /* 0x000000011b00788c */ /* 0x010fe4000bf25270 */
[----:B------:R-:W-:Y:S01]  /*1020*/  UISETP.NE.AND UP4, UPT, UR26, 0x1, UPT ;  /* 0x000000011a00788c */ /* 0x000fe2000bf85270 */
[----:B------:R-:W-:Y:S02]  /*1030*/  UMOV UR8, UR9 ;  /* 0x0000000900087c82 */ /* 0x000fe40008000000 */
[----:B------:R-:W-:Y:S01]  /*1040*/  UMOV UR12, UR13 ;  /* 0x0000000d000c7c82 */ /* 0x000fe20008000000 */
[----:B------:R-:W-:Y:S02]  /*1050*/  @UP0 USHF.R.U32.HI UR5, URZ, UR4, UR8 ;  /* 0x00000004ff050299 */ /* 0x000fe40008011608 */
[----:B------:R-:W-:Y:S02]  /*1060*/  UIMAD.WIDE.U32 UR14, UR25, UR23, URZ ;  /* 0x00000017190e72a5 */ /* 0x000fe4000f8e00ff */
[----:B------:R-:W-:-:S02]  /*1070*/  UIMAD.WIDE.U32 UR8, UR5, UR18, URZ ;  /* 0x00000012050872a5 */ /* 0x000fc4000f8e00ff */
[----:B------:R-:W-:Y:S02]  /*1080*/  @UP1 USHF.R.U32.HI UR6, URZ, UR21, UR12 ;  /* 0x00000015ff061299 */ /* 0x000fe4000801160c */
[----:B------:R-:W-:Y:S02]  /*1090*/  UIMAD.WIDE.U32 UR16, UR11, UR20, URZ ;  /* 0x000000140b1072a5 */ /* 0x000fe4000f8e00ff */
[----:B------:R-:W-:Y:S01]  /*10a0*/  UIMAD.WIDE.U32 UR12, UR6, UR18, URZ ;  /* 0x00000012060c72a5 */ /* 0x000fe2000f8e00ff */
[----:B------:R-:W-:Y:S01]  /*10b0*/  UMOV UR14, UR15 ;  /* 0x0000000f000e7c82 */ /* 0x000fe20008000000 */
[----:B------:R-:W-:Y:S01]  /*10c0*/  UMOV UR8, UR9 ;  /* 0x0000000900087c82 */ /* 0x000fe20008000000 */
[----:B------:R-:W-:Y:S02]  /*10d0*/  USHF.R.U32.HI UR14, URZ, UR4, UR14 ;  /* 0x00000004ff0e7299 */ /* 0x000fe4000801160e */
[----:B------:R-:W-:Y:S01]  /*10e0*/  @UP4 USHF.R.U32.HI UR5, URZ, UR19, UR8 ;  /* 0x00000013ff054299 */ /* 0x000fe20008011608 */
[----:B------:R-:W-:Y:S01]  /*10f0*/  UMOV UR16, UR17 ;  /* 0x0000001100107c82 */ /* 0x000fe20008000000 */
[----:B------:R-:W-:Y:S01]  /*1100*/  UMOV UR12, UR13 ;  /* 0x0000000d000c7c82 */ /* 0x000fe20008000000 */
[----:B------:R-:W-:-:S02]  /*1110*/  USHF.R.U32.HI UR16, URZ, UR21, UR16 ;  /* 0x00000015ff107299 */ /* 0x000fc40008011610 */
[----:B------:R-:W-:Y:S02]  /*1120*/  USEL UR4, UR25, UR14, !UP0 ;  /* 0x0000000e19047287 */ /* 0x000fe4000c000000 */
[----:B------:R-:W-:Y:S02]  /*1130*/  @UP4 USHF.R.U32.HI UR6, URZ, UR19, UR12 ;  /* 0x00000013ff064299 */ /* 0x000fe4000801160c */
[----:B------:R-:W-:Y:S02]  /*1140*/  UIMAD UR7, UR5, UR26, URZ ;  /* 0x0000001a050772a4 */ /* 0x000fe4000f8e02ff */
[----:B------:R-:W-:Y:S02]  /*1150*/  USEL UR5, UR11, UR16, !UP1 ;  /* 0x000000100b057287 */ /* 0x000fe4000c800000 */
[----:B------:R-:W-:Y:S02]  /*1160*/  UIMAD UR10, UR6, UR26, URZ ;  /* 0x0000001a060a72a4 */ /* 0x000fe4000f8e02ff */
[----:B------:R-:W-:-:S02]  /*1170*/  UISETP.GE.AND UP0, UPT, UR4, UR7, UPT ;  /* 0x000000070400728c */ /* 0x000fc4000bf06270 */
[----:B------:R-:W-:Y:S02]  /*1180*/  UIMAD.WIDE.U32 UR8, UR4, UR18, URZ ;  /* 0x00000012040872a5 */ /* 0x000fe4000f8e00ff */
[----:B------:R-:W-:Y:S02]  /*1190*/  UISETP.GE.OR UP0, UPT, UR5, UR10, UP0 ;  /* 0x0000000a0500728c */ /* 0x000fe40008706670 */
[----:B------:R-:W-:Y:S02]  /*11a0*/  UIMAD.WIDE.U32 UR12, UR5, UR18, URZ ;  /* 0x00000012050c72a5 */ /* 0x000fe4000f8e00ff */
[----:B------:R-:W-:Y:S01]  /*11b0*/  UIADD3 UR10, UPT, UPT, -UR5, URZ, URZ ;  /* 0x000000ff050a7290 */ /* 0x000fe2000fffe1ff */
[----:B------:R-:W-:Y:S01]  /*11c0*/  UMOV UR8, UR9 ;  /* 0x0000000900087c82 */ /* 0x000fe20008000000 */
[----:B------:R-:W-:Y:S02]  /*11d0*/  UIADD3 UR9, UPT, UPT, -UR4, URZ, URZ ;  /* 0x000000ff04097290 */ /* 0x000fe4000fffe1ff */
[----:B------:R-:W-:-:S03]  /*11e0*/  USHF.R.U32.HI UR8, URZ, UR19, UR8 ;  /* 0x00000013ff087299 */ /* 0x000fc60008011608 */
[----:B------:R-:W-:Y:S01]  /*11f0*/  @!UP0 UMOV UR7, UR13 ;  /* 0x0000000d00078c82 */ /* 0x000fe20008000000 */
[----:B------:R-:W-:Y:S02]  /*1200*/  UIMAD UR25, UR22, UR9, UR25 ;  /* 0x00000009161972a4 */ /* 0x000fe4000f8e0219 */
[----:B------:R-:W-:Y:S02]  /*1210*/  USEL UR8, UR4, UR8, !UP4 ;  /* 0x0000000804087287 */ /* 0x000fe4000e000000 */
[----:B------:R-:W-:Y:S02]  /*1220*/  @!UP0 USHF.R.U32.HI UR7, URZ, UR19, UR7 ;  /* 0x00000013ff078299 */ /* 0x000fe40008011607 */
[----:B------:R-:W-:Y:S02]  /*1230*/  UIADD3 UR9, UPT, UPT, -UR8, URZ, URZ ;  /* 0x000000ff08097290 */ /* 0x000fe4000fffe1ff */
[----:B------:R-:W-:Y:S02]  /*1240*/  @!UP0 USEL UR7, UR5, UR7, !UP4 ;  /* 0x0000000705078287 */ /* 0x000fe4000e000000 */
[----:B------:R-:W-:-:S02]  /*1250*/  UIMAD UR9, UR26, UR9, UR4 ;  /* 0x000000091a0972a4 */ /* 0x000fc4000f8e0204 */
[----:B------:R-:W-:Y:S02]  /*1260*/  @!UP0 UIADD3 UR8, UPT, UPT, UR8, -UR7, URZ ;  /* 0x8000000708088290 */ /* 0x000fe4000fffe0ff */
[----:B------:R-:W-:Y:S02]  /*1270*/  @!UP0 UIMAD UR6, UR9, UR6, UR7 ;  /* 0x00000006090682a4 */ /* 0x000fe4000f8e0207 */
[----:B------:R-:W-:Y:S02]  /*1280*/  @!UP0 UIMAD UR4, UR8, UR26, UR5 ;  /* 0x0000001a080482a4 */ /* 0x000fe4000f8e0205 */
[----:B------:R-:W-:Y:S02]  /*1290*/  UIMAD UR11, UR27, UR10, UR11 ;  /* 0x0000000a1b0b72a4 */ /* 0x000fe4000f8e020b */
[----:B------:R-:W-:Y:S01]  /*12a0*/  UIMAD UR25, UR4, UR22, UR25 ;  /* 0x00000016041972a4 */ /* 0x000fe2000f8e0219 */
[----:B------:R-:W-:Y:S02]  /*12b0*/  @!UP0 UMOV UR5, UR6 ;  /* 0x0000000600058c82 */ /* 0x000fe40008000000 */
[----:B------:R-:W-:-:S12]  /*12c0*/  UIMAD UR11, UR5, UR27, UR11 ;  /* 0x0000001b050b72a4 */ /* 0x000fd8000f8e020b */
.L_x_15:
[----:B-1----:R-:W1:Y:S02]  /*12d0*/  LDCU UR4, c[0x0][0xd30] ;  /* 0x0001a600ff0477ac */ /* 0x002e640008000800 */
[----:B-1----:R-:W-:-:S09]  /*12e0*/  UISETP.NE.AND UP0, UPT, UR4, 0x1, UPT ;  /* 0x000000010400788c */ /* 0x002fd2000bf05270 */
[----:B------:R-:W-:Y:S05]  /*12f0*/  BRA.U UP0, `(.L_x_16) ;  /* 0x0000000100447547 */ /* 0x000fea000b800000 */
[----:B------:R-:W1:Y:S01]  /*1300*/  LDCU.128 UR12, c[0x0][0xd10] ;  /* 0x0001a200ff0c77ac */ /* 0x000e620008000c00 */
[----:B------:R-:W2:Y:S01]  /*1310*/  LDCU UR8, c[0x0][0xd0c] ;  /* 0x0001a180ff0877ac */ /* 0x000ea20008000800 */
[----:B------:R-:W3:Y:S01]  /*1320*/  LDCU UR9, c[0x0][0xd20] ;  /* 0x0001a400ff0977ac */ /* 0x000ee20008000800 */
[----:B-1----:R-:W-:Y:S02]  /*1330*/  UIMAD.WIDE.U32 UR6, UR11, UR12, URZ ;  /* 0x0000000c0b0672a5 */ /* 0x002fe4000f8e00ff */
[----:B------:R-:W-:Y:S02]  /*1340*/  UIMAD.WIDE.U32 UR4, UR25, UR15, URZ ;  /* 0x0000000f190472a5 */ /* 0x000fe4000f8e00ff */
[----:B--2---:R-:W-:Y:S02]  /*1350*/  UISETP.NE.AND UP1, UPT, UR8, 0x1, UPT ;  /* 0x000000010800788c */ /* 0x004fe4000bf25270 */
[----:B------:R-:W-:Y:S01]  /*1360*/  UISETP.NE.AND UP0, UPT, UR14, 0x1, UPT ;  /* 0x000000010e00788c */ /* 0x000fe2000bf05270 */
[----:B------:R-:W-:-:S02]  /*1370*/  UMOV UR6, UR7 ;  /* 0x0000000700067c82 */ /* 0x000fc40008000000 */
[----:B------:R-:W-:Y:S01]  /*1380*/  UMOV UR4, UR5 ;  /* 0x0000000500047c82 */ /* 0x000fe20008000000 */
[----:B------:R-:W-:Y:S02]  /*1390*/  USHF.R.U32.HI UR6, URZ, UR13, UR6 ;  /* 0x0000000dff067299 */ /* 0x000fe40008011606 */
[----:B---3--:R-:W-:Y:S02]  /*13a0*/  USHF.R.U32.HI UR4, URZ, UR9, UR4 ;  /* 0x00000009ff047299 */ /* 0x008fe40008011604 */
[----:B------:R-:W-:Y:S02]  /*13b0*/  USEL UR5, UR11, UR6, !UP1 ;  /* 0x000000060b057287 */ /* 0x000fe4000c800000 */
[----:B------:R-:W-:-:S04]  /*13c0*/  USEL UR4, UR25, UR4, !UP0 ;  /* 0x0000000419047287 */ /* 0x000fc8000c000000 */
[----:B------:R-:W-:Y:S02]  /*13d0*/  UIADD3 UR6, UPT, UPT, UR5, -UR4, URZ ;  /* 0x8000000405067290 */ /* 0x000fe4000fffe0ff */
[----:B------:R-:W-:Y:S02]  /*13e0*/  UIADD3 UR4, UPT, UPT, -UR5, UR4, URZ ;  /* 0x0000000405047290 */ /* 0x000fe4000fffe1ff */
[----:B------:R-:W-:Y:S02]  /*13f0*/  UIMAD UR25, UR6, UR14, UR25 ;  /* 0x0000000e061972a4 */ /* 0x000fe4000f8e0219 */
[----:B------:R-:W-:-:S12]  /*1400*/  UIMAD UR11, UR4, UR8, UR11 ;  /* 0x00000008040b72a4 */ /* 0x000fd8000f8e020b */
.L_x_16:
[----:B------:R-:W1:Y:S01]  /*1410*/  LDCU UR5, c[0x0][0x38c] ;  /* 0x00007180ff0577ac */ /* 0x000e620008000800 */
[----:B------:R-:W2:Y:S01]  /*1420*/  S2UR UR37, SR_CgaCtaId ;  /* 0x00000000002579c3 */ /* 0x000ea20000008800 */
[----:B------:R-:W-:Y:S01]  /*1430*/  LOP3.LUT R0, R93, 0x1f, RZ, 0xc0, !PT ;  /* 0x0000001f5d007812 */ /* 0x000fe200078ec0ff */
[----:B------:R-:W-:Y:S01]  /*1440*/  UISETP.NE.AND UP0, UPT, UR24, 0x2, UPT ;  /* 0x000000021800788c */ /* 0x000fe2000bf05270 */
[----:B------:R-:W3:Y:S01]  /*1450*/  LDCU UR44, c[0x0][0xd24] ;  /* 0x0001a480ff2c77ac */ /* 0x000ee20008000800 */
[----:B-1----:R-:W-:-:S04]  /*1460*/  UIADD3 UR5, UPT, UPT, UR5, 0x3f, URZ ;  /* 0x0000003f05057890 */ /* 0x002fc8000fffe0ff */
[----:B------:R-:W-:-:S04]  /*1470*/  USHF.R.S32.HI UR4, URZ, 0x1f, UR5 ;  /* 0x0000001fff047899 */ /* 0x000fc80008011405 */
[----:B------:R-:W-:-:S04]  /*1480*/  ULEA.HI UR4, UR4, UR5, URZ, 0x6 ;  /* 0x0000000504047291 */ /* 0x000fc8000f8f30ff */
[----:B------:R-:W-:Y:S01]  /*1490*/  USHF.R.S32.HI UR33, URZ, 0x6, UR4 ;  /* 0x00000006ff217899 */ /* 0x000fe20008011404 */
[----:B------:R-:W-:Y:S06]  /*14a0*/  BAR.SYNC.DEFER_BLOCKING 0x0 ;  /* 0x0000000000007b1d */ /* 0x000fec0000010000 */
[----:B--23--:R-:W-:Y:S05]  /*14b0*/  BRA.U UP0, `(.L_x_17) ;  /* 0x0000000d00d07547 */ /* 0x00cfea000b800000 */
[----:B------:R-:W1:Y:S01]  /*14c0*/  S2UR UR46, SR_CgaCtaId ;  /* 0x00000000002e79c3 */ /* 0x000e620000008800 */
[----:B------:R-:W-:Y:S01]  /*14d0*/  R2UR UR43, R78 ;  /* 0x000000004e2b72ca */ /* 0x000fe200000e0000 */
[----:B------:R-:W-:Y:S01]  /*14e0*/  UISETP.LT.AND UP0, UPT, UR33, 0x1, UPT ;  /* 0x000000012100788c */ /* 0x000fe2000bf01270 */
[----:B------:R-:W-:Y:S01]  /*14f0*/  R2UR UR42, R73 ;  /* 0x00000000492a72ca */ /* 0x000fe200000e0000 */
[----:B------:R-:W-:Y:S01]  /*1500*/  IMAD.MOV.U32 R12, RZ, RZ, 0x1 ;  /* 0x00000001ff0c7424 */ /* 0x000fe200078e00ff */
[----:B------:R-:W-:Y:S02]  /*1510*/  PLOP3.LUT P1, PT, PT, PT, UP3, 0x80, 0x8 ;  /* 0x000000000008781c */ /* 0x000fe40003f2f038 */
[----:B------:R-:W-:Y:S01]  /*1520*/  CS2R R10, SRZ ;  /* 0x00000000000a7805 */ /* 0x000fe2000001ff00 */
[----:B------:R-:W-:Y:S01]  /*1530*/  IMAD.MOV.U32 R9, RZ, RZ, RZ ;  /* 0x000000ffff097224 */ /* 0x000fe200078e00ff */
[----:B------:R-:W2:Y:S01]  /*1540*/  LDCU UR39, c[0x0][0x370] ;  /* 0x00006e00ff2777ac */ /* 0x000ea20008000800 */
[----:B------:R-:W-:Y:S01]  /*1550*/  PLOP3.LUT P1, PT, P1, PT, PT, 0x8, 0x80 ;  /* 0x000000000080781c */ /* 0x000fe20000f2e170 */
[----:B------:R-:W-:Y:S01]  /*1560*/  IMAD.MOV.U32 R8, RZ, RZ, 0x1 ;  /* 0x00000001ff087424 */ /* 0x000fe200078e00ff */
[----:B------:R-:W3:Y:S01]  /*1570*/  LDCU.64 UR40, c[0x0][0x348] ;  /* 0x00006900ff2877ac */ /* 0x000ee20008000a00 */
[----:B------:R-:W4:Y:S01]  /*1580*/  LDCU UR38, c[0x0][0x374] ;  /* 0x00006e80ff2677ac */ /* 0x000f220008000800 */
[----:B------:R-:W-:-:S02]  /*1590*/  UISETP.GE.AND UP4, UPT, UR44, 0x1, UPT ;  /* 0x000000012c00788c */ /* 0x000fc4000bf86270 */
[----:B------:R-:W-:Y:S02]  /*15a0*/  UISETP.NE.AND UP3, UPT, UR44, 0x1, UPT ;  /* 0x000000012c00788c */ /* 0x000fe4000bf65270 */
[----:B------:R-:W-:Y:S01]  /*15b0*/  USEL UR21, UR33, 0x1, !UP0 ;  /* 0x0000000121157887 */ /* 0x000fe2000c000000 */
[----:B------:R-:W-:Y:S01]  /*15c0*/  UMOV UR14, URZ ;  /* 0x000000ff000e7c82 */ /* 0x000fe20008000000 */
[----:B------:R-:W-:-:S10]  /*15d0*/  UMOV UR45, 0x400 ;  /* 0x00000400002d7882 */ /* 0x000fd40000000000 */
.L_x_28:
[----:B------:R-:W-:-:S03]  /*15e0*/  UISETP.NE.AND UP0, UPT, UR37, URZ, UPT ;  /* 0x000000ff2500728c */ /* 0x000fc6000bf05270 */
[----:B-1----:R-:W-:Y:S02]  /*15f0*/  UMOV UR37, UR46 ;  /* 0x0000002e00257c82 */ /* 0x002fe40008000000 */
[----:B------:R-:W-:-:S04]  /*1600*/  ULEA UR6, UR37, UR45, 0x18 ;  /* 0x0000002d25067291 */ /* 0x000fc8000f8ec0ff */
[----:B------:R-:W-:Y:S08]  /*1610*/  BRA.U UP0, `(.L_x_18) ;  /* 0x0000000100347547 */ /* 0x000ff0000b800000 */
[----:B------:R-:W1:Y:S01]  /*1620*/  S2R R0, SR_CgaCtaId ;  /* 0x0000000000007919 */ /* 0x000e620000008800 */
[----:B------:R-:W-:Y:S02]  /*1630*/  MOV R3, 0x400 ;  /* 0x0000040000037802 */ /* 0x000fe40000000f00 */
[----:B------:R-:W-:Y:S02]  /*1640*/  SHF.L.U32 R2, R8, 0x1f, RZ ;  /* 0x0000001f08027819 */ /* 0x000fe400000006ff */
[----:B-1----:R-:W-:-:S05]  /*1650*/  LEA R0, R0, R3, 0x18 ;  /* 0x0000000300007211 */ /* 0x002fca00078ec0ff */
[----:B------:R-:W-:-:S04]  /*1660*/  IMAD R3, R9, 0x8, R0 ;  /* 0x0000000809037824 */ /* 0x000fc800078e0200 */
[----:B------:R-:W1:Y:S02]  /*1670*/  SYNCS.PHASECHK.TRANS64.TRYWAIT P0, [R3+URZ+0xc0], R2 ;  /* 0x0000c002030075a7 */ /* 0x000e6400080011ff */
[----:B-1----:R-:W-:Y:S05]  /*1680*/  @!P0 BRA `(.L_x_19) ;  /* 0x000000d8003c8947 */ /* 0x002fea0003800000 */
.L_x_172:
[----:B------:R-:W-:Y:S01]  /*1690*/  VIADD R9, R9, 0x1 ;  /* 0x0000000109097836 */ /* 0x000fe20000000000 */
[----:B------:R1:W-:Y:S04]  /*16a0*/  SYNCS.ARRIVE.TRANS64.A1T0 RZ, [R3+URZ+0xb0], RZ ;  /* 0x0000b0ff03ff79a7 */ /* 0x0003e800081000ff */
[----:B------:R-:W-:-:S04]  /*16b0*/  ISETP.NE.AND P0, PT, R9, 0x2, PT ;  /* 0x000000020900780c */ /* 0x000fc80003f05270 */
[----:B------:R-:W-:Y:S02]  /*16c0*/  SEL R9, R9, RZ, P0 ;  /* 0x000000ff09097207 */ /* 0x000fe40000000000 */
[----:B-1----:R-:W-:-:S04]  /*16d0*/  SEL R3, RZ, 0x1, P0 ;  /* 0x00000001ff037807 */ /* 0x002fc80000000000 */
[----:B------:R-:W-:-:S07]  /*16e0*/  LOP3.LUT R8, R8, R3, RZ, 0x3c, !PT ;  /* 0x0000000308087212 */ /* 0x000fce00078e3cff */
.L_x_18:
[----:B------:R-:W-:Y:S01]  /*16f0*/  ULEA UR4, UR14, UR6, 0x3 ;  /* 0x000000060e047291 */ /* 0x000fe2000f8e18ff */
[----:B------:R-:W-:-:S08]  /*1700*/  SHF.L.U32 R0, R12, 0x1f, RZ ;  /* 0x0000001f0c007819 */ /* 0x000fd000000006ff */
[----:B------:R1:W1:Y:S02]  /*1710*/  SYNCS.PHASECHK.TRANS64.TRYWAIT P0, [UR4+0x20], R0 ;  /* 0x00002000ff0075a7 */ /* 0x0002640008001104 */
[----:B------:R-:W2:Y:S02]  /*1720*/  LDCU UR4, c[0x0][0x38c] ;  /* 0x00007180ff0477ac */ /* 0x000ea40008000800 */
[----:B--2---:R-:W-:-:S09]  /*1730*/  UISETP.GE.AND UP0, UPT, UR4, 0x1, UPT ;  /* 0x000000010400788c */ /* 0x004fd2000bf06270 */
[----:B------:R-:W-:Y:S05]  /*1740*/  BRA.U !UP0, `(.L_x_20) ;  /* 0x0000000108e07547 */ /* 0x000fea000b800000 */
[----:B---3--:R-:W-:Y:S02]  /*1750*/  UIADD3 UR26, UP2, UPT, UR40, 0x80, URZ ;  /* 0x00000080281a7890 */ /* 0x008fe4000ff5e0ff */
[----:B------:R-:W-:Y:S02]  /*1760*/  UIADD3 UR24, UP1, UPT, UR40, 0x280, URZ ;  /* 0x0000028028187890 */ /* 0x000fe4000ff3e0ff */
[----:B------:R-:W-:Y:S02]  /*1770*/  UIADD3 UR22, UP0, UPT, UR40, 0x180, URZ ;  /* 0x0000018028167890 */ /* 0x000fe4000ff1e0ff */
[----:B------:R-:W-:Y:S02]  /*1780*/  USHF.L.U32 UR19, UR25, 0x8, URZ ;  /* 0x0000000819137899 */ /* 0x000fe400080006ff */
[----:B------:R-:W-:Y:S02]  /*1790*/  USHF.L.U32 UR35, UR11, 0x7, URZ ;  /* 0x000000070b237899 */ /* 0x000fe400080006ff */
[----:B------:R-:W-:-:S02]  /*17a0*/  UIADD3.X UR27, UPT, UPT, URZ, UR41, URZ, UP2, !UPT ;  /* 0x00000029ff1b7290 */ /* 0x000fc400097fe4ff */
[----:B------:R-:W-:Y:S02]  /*17b0*/  UIADD3.X UR25, UPT, UPT, URZ, UR41, URZ, UP1, !UPT ;  /* 0x00000029ff197290 */ /* 0x000fe40008ffe4ff */
[----:B------:R-:W-:Y:S01]  /*17c0*/  UIADD3.X UR23, UPT, UPT, URZ, UR41, URZ, UP0, !UPT ;  /* 0x00000029ff177290 */ /* 0x000fe200087fe4ff */
[----:B------:R-:W-:Y:S01]  /*17d0*/  UMOV UR5, URZ ;  /* 0x000000ff00057c82 */ /* 0x000fe20008000000 */
[----:B------:R-:W-:Y:S01]  /*17e0*/  UMOV UR4, UR14 ;  /* 0x0000000e00047c82 */ /* 0x000fe20008000000 */
[----:B------:R-:W-:Y:S01]  /*17f0*/  UMOV UR12, URZ ;  /* 0x000000ff000c7c82 */ /* 0x000fe20008000000 */
[----:B------:R-:W-:-:S08]  /*1800*/  UMOV UR10, URZ ;  /* 0x000000ff000a7c82 */ /* 0x000fd00008000000 */
.L_x_24:
[----:B--2---:R-:W-:Y:S01]  /*1810*/  ULEA UR33, UR4, UR6, 0x3 ;  /* 0x0000000604217291 */ /* 0x004fe2000f8e18ff */
[----:B-1----:R-:W-:Y:S11]  /*1820*/  @P0 BRA `(.L_x_21) ;  /* 0x00000000000c0947 */ /* 0x002ff60003800000 */
[----:B------:R-:W-:-:S04]  /*1830*/  SHF.L.U32 R3, R12, 0x1f, RZ ;  /* 0x0000001f0c037819 */ /* 0x000fc800000006ff */
[----:B------:R-:W1:Y:S02]  /*1840*/  SYNCS.PHASECHK.TRANS64.TRYWAIT P0, [UR33+0x20], R3 ;  /* 0x00002003ff0075a7 */ /* 0x000e640008001121 */
[----:B-1----:R-:W-:Y:S05]  /*1850*/  @!P0 BRA `(.L_x_22) ;  /* 0x000000d400dc8947 */ /* 0x002fea0003800000 */
.L_x_21:
[----:B------:R-:W-:Y:S01]  /*1860*/  UIADD3 UR7, UPT, UPT, UR4, 0x1, URZ ;  /* 0x0000000104077890 */ /* 0x000fe2000fffe0ff */
[----:B------:R-:W-:Y:S01]  /*1870*/  @P2 IMAD.MOV.U32 R2, RZ, RZ, 0xa800 ;  /* 0x0000a800ff022424 */ /* 0x000fe200078e00ff */
[----:B------:R-:W-:Y:S02]  /*1880*/  ULOP3.LUT UR8, UR5, 0x1, URZ, 0xc0, !UPT ;  /* 0x0000000105087892 */ /* 0x000fe4000f8ec0ff */
[----:B------:R-:W-:Y:S02]  /*1890*/  UISETP.NE.AND UP0, UPT, UR7, 0x4, UPT ;  /* 0x000000040700788c */ /* 0x000fe4000bf05270 */
[----:B------:R-:W-:Y:S02]  /*18a0*/  ULEA UR32, UR4, UR6, 0xd ;  /* 0x0000000604207291 */ /* 0x000fe4000f8e68ff */
[----:B------:R-:W-:Y:S01]  /*18b0*/  USEL UR9, URZ, 0x1, UP0 ;  /* 0x00000001ff097887 */ /* 0x000fe20008000000 */
[----:B------:R-:W-:Y:S01]  /*18c0*/  @P2 ISETP.NE.AND P0, PT, RZ, UR8, PT ;  /* 0x00000008ff002c0c */ /* 0x000fe2000bf05270 */
[----:B------:R-:W-:-:S02]  /*18d0*/  USEL UR14, UR7, URZ, UP0 ;  /* 0x000000ff070e7287 */ /* 0x000fc40008000000 */
[----:B------:R-:W-:Y:S01]  /*18e0*/  ULEA UR16, UR4, UR6, 0xf ;  /* 0x0000000604107291 */ /* 0x000fe2000f8e78ff */
[----:B------:R-:W-:Y:S01]  /*18f0*/  @P2 SEL R2, R2, 0xa000, !P0 ;  /* 0x0000a00002022807 */ /* 0x000fe20004000000 */
[----:B------:R-:W-:Y:S01]  /*1900*/  ULEA UR7, UR14, UR6, 0x3 ;  /* 0x000000060e077291 */ /* 0x000fe2000f8e18ff */
[----:B------:R-:W-:Y:S01]  /*1910*/  LOP3.LUT R12, R12, UR9, RZ, 0x3c, !PT ;  /* 0x000000090c0c7c12 */ /* 0x000fe2000f8e3cff */
[----:B------:R-:W-:Y:S01]  /*1920*/  USHF.L.U32 UR34, UR5, 0x5, URZ ;  /* 0x0000000505227899 */ /* 0x000fe200080006ff */
[----:B------:R2:W-:Y:S01]  /*1930*/  @P2 SYNCS.ARRIVE.TRANS64 RZ, [UR33], R2 ;  /* 0x00000002ffff29a7 */ /* 0x0005e20008000021 */
[----:B------:R-:W-:Y:S01]  /*1940*/  UIADD3 UR32, UPT, UPT, UR32, 0xc400, URZ ;  /* 0x0000c40020207890 */ /* 0x000fe2000fffe0ff */
[----:B-1----:R-:W-:Y:S01]  /*1950*/  SHF.L.U32 R0, R12, 0x1f, RZ ;  /* 0x0000001f0c007819 */ /* 0x002fe200000006ff */
[----:B------:R-:W-:Y:S02]  /*1960*/  USHF.L.U32 UR18, UR5, 0x6, URZ ;  /* 0x0000000605127899 */ /* 0x000fe400080006ff */
[----:B------:R-:W-:Y:S01]  /*1970*/  UIADD3 UR16, UPT, UPT, UR16, 0x14400, URZ ;  /* 0x0001440010107890 */ /* 0x000fe2000fffe0ff */
[----:B------:R-:W-:Y:S01]  /*1980*/  UMOV UR28, 0x0 ;  /* 0x00000000001c7882 */ /* 0x000fe20000000000 */
[----:B------:R-:W-:Y:S01]  /*1990*/  UMOV UR29, 0x10000000 ;  /* 0x10000000001d7882 */ /* 0x000fe20000000000 */
[----:B------:R-:W-:Y:S01]  /*19a0*/  UMOV UR17, UR33 ;  /* 0x0000002100117c82 */ /* 0x000fe20008000000 */
[----:B------:R-:W-:Y:S01]  /*19b0*/  UMOV UR20, UR36 ;  /* 0x0000002400147c82 */ /* 0x000fe20008000000 */
[----:B------:R-:W-:Y:S01]  /*19c0*/  UISETP.NE.AND UP0, UPT, UR8, URZ, UPT ;  /* 0x000000ff0800728c */ /* 0x000fe2000bf05270 */
[----:B------:R2:W1:Y:S01]  /*19d0*/  SYNCS.PHASECHK.TRANS64.TRYWAIT P0, [UR7+0x20], R0 ;  /* 0x00002000ff0075a7 */ /* 0x0004620008001107 */
[----:B------:R2:W-:Y:S02]  /*19e0*/  UTMALDG.3D [UR32], [UR26], desc[UR28] ;  /* 0x00001c201a0075b4 */ /* 0x0005e40008011000 */
[----:B------:R2:W-:Y:S05]  /*19f0*/  UTMALDG.3D [UR16], [UR24], desc[UR28] ;  /* 0x00001c10180075b4 */ /* 0x0005ea0008011000 */
[----:B------:R-:W-:Y:S05]  /*1a00*/  BRA.U UP0, `(.L_x_23) ;  /* 0x0000000100207547 */ /* 0x000fea000b800000 */
[----:B------:R-:W-:Y:S01]  /*1a10*/  ULEA UR8, UR4, UR6, 0xb ;  /* 0x0000000604087291 */ /* 0x000fe2000f8e58ff */
[----:B--2---:R-:W-:Y:S01]  /*1a20*/  UMOV UR16, 0x0 ;  /* 0x0000000000107882 */ /* 0x004fe20000000000 */
[----:B------:R-:W-:Y:S02]  /*1a30*/  UMOV UR17, 0x10000000 ;  /* 0x1000000000117882 */ /* 0x000fe40000000000 */
[----:B------:R-:W-:Y:S01]  /*1a40*/  UIADD3 UR8, UPT, UPT, UR8, 0x34400, URZ ;  /* 0x0003440008087890 */ /* 0x000fe2000fffe0ff */
[----:B------:R-:W-:Y:S01]  /*1a50*/  UMOV UR9, UR33 ;  /* 0x0000002100097c82 */ /* 0x000fe20008000000 */
[----:B------:R-:W-:-:S07]  /*1a60*/  UMOV UR13, UR36 ;  /* 0x00000024000d7c82 */ /* 0x000fce0008000000 */
[----:B------:R2:W-:Y:S02]  /*1a70*/  UTMALDG.4D [UR8], [UR22], desc[UR16] ;  /* 0x00001008160075b4 */ /* 0x0005e40008019000 */
[----:B--2---:R-:W-:-:S12]  /*1a80*/  UIADD3 UR12, UPT, UPT, UR12, 0x1, URZ ;  /* 0x000000010c0c7890 */ /* 0x004fd8000fffe0ff */
.L_x_23:
[----:B------:R-:W-:Y:S01]  /*1a90*/  UIADD3 UR5, UPT, UPT, UR5, 0x1, URZ ;  /* 0x0000000105057890 */ /* 0x000fe2000fffe0ff */
[----:B------:R-:W-:-:S03]  /*1aa0*/  UMOV UR4, UR14 ;  /* 0x0000000e00047c82 */ /* 0x000fc60008000000 */
[----:B------:R-:W-:-:S09]  /*1ab0*/  UISETP.NE.AND UP0, UPT, UR5, UR21, UPT ;  /* 0x000000150500728c */ /* 0x000fd2000bf05270 */
[----:B------:R-:W-:Y:S05]  /*1ac0*/  BRA.U UP0, `(.L_x_24) ;  /* 0xfffffffd00507547 */ /* 0x000fea000b83ffff */
.L_x_20:
[----:B------:R-:W-:Y:S01]  /*1ad0*/  LEA R3, R11, UR6, 0x3 ;  /* 0x000000060b037c11 */ /* 0x000fe2000f8e18ff */
[----:B------:R-:W-:Y:S01]  /*1ae0*/  @!P1 SYNCS.ARRIVE.TRANS64.A1T0 RZ, [UR6+0x78], RZ ;  /* 0x000078ffffff99a7 */ /* 0x000fe20008100006 */
[----:B-12---:R-:W-:Y:S01]  /*1af0*/  SHF.L.U32 R0, R10, 0x1f, RZ ;  /* 0x0000001f0a007819 */ /* 0x006fe200000006ff */
[----:B------:R-:W-:-:S03]  /*1b00*/  NOP ;  /* 0x0000000000007918 */ /* 0x000fc60000000000 */
[----:B------:R-:W1:Y:S01]  /*1b10*/  SYNCS.PHASECHK.TRANS64.TRYWAIT P0, [R3+URZ+0x80], R0 ;  /* 0x00008000030075a7 */ /* 0x000e6200080011ff */
[----:B------:R-:W-:Y:S01]  /*1b20*/  LEA R5, R11, UR6, 0x4 ;  /* 0x000000060b057c11 */ /* 0x000fe2000f8e20ff */
[----:B-1----:R-:W-:Y:S06]  /*1b30*/  @!P0 BRA `(.L_x_25) ;  /* 0x000000d4003c8947 */ /* 0x002fec0003800000 */
.L_x_174:
[----:B------:R-:W2:Y:S01]  /*1b40*/  LDS.128 R4, [R5+0xe0] ;  /* 0x0000e00005047984 */ /* 0x000ea20000000c00 */
[----:B------:R-:W-:Y:S01]  /*1b50*/  @!PT LDS RZ, [RZ] ;  /* 0x00000000fffff984 */ /* 0x000fe20000000800 */
[----:B------:R-:W-:Y:S01]  /*1b60*/  @!PT LDS RZ, [RZ] ;  /* 0x00000000fffff984 */ /* 0x000fe20000000800 */
[----:B------:R-:W-:Y:S01]  /*1b70*/  @!PT LDS RZ, [RZ] ;  /* 0x00000000fffff984 */ /* 0x000fe20000000800 */
[----:B------:R-:W-:Y:S01]  /*1b80*/  @!PT LDS RZ, [RZ] ;  /* 0x00000000fffff984 */ /* 0x000fe20000000800 */
[----:B------:R1:W-:Y:S06]  /*1b90*/  MEMBAR.ALL.CTA ;  /* 0x0000000000007992 */ /* 0x0003ec0000008000 */
[----:B-1----:R-:W1:Y:S01]  /*1ba0*/  FENCE.VIEW.ASYNC.S ;  /* 0x00000000000073c6 */ /* 0x002e620000000000 */
[----:B--2---:R-:W-:-:S13]  /*1bb0*/  LOP3.LUT P0, RZ, R6, 0x1, RZ, 0xc0, !PT ;  /* 0x0000000106ff7812 */ /* 0x004fda000780c0ff */
[----:B-1----:R-:W-:Y:S01]  /*1bc0*/  VOTEU.ANY UP1, P0 ;  /* 0x0000000000ff7886 */ /* 0x002fe20000020100 */
[----:B------:R-:W-:-:S13]  /*1bd0*/  PLOP3.LUT P0, PT, PT, PT, UP1, 0x80, 0x8 ;  /* 0x000000000008781c */ /* 0x000fda0003f0f018 */
[----:B------:R-:W-:Y:S02]  /*1be0*/  @P0 LOP3.LUT R0, R5, 0xffff, RZ, 0xc0, !PT ;  /* 0x0000ffff05000812 */ /* 0x000fe400078ec0ff */
[----:B------:R-:W-:Y:S02]  /*1bf0*/  @P0 MOV R2, R4 ;  /* 0x0000000400020202 */ /* 0x000fe40000000f00 */
[----:B------:R-:W-:Y:S01]  /*1c00*/  @P0 R2UR UR5, R0 ;  /* 0x00000000000502ca */ /* 0x000fe200000e0000 */
[----:B------:R-:W-:Y:S01]  /*1c10*/  VIADD R0, R3, 0x90 ;  /* 0x0000009003007836 */ /* 0x000fe20000000000 */
[----:B------:R-:W-:Y:S02]  /*1c20*/  @P0 SHF.R.U32.HI R4, RZ, 0x10, R5 ;  /* 0x00000010ff040819 */ /* 0x000fe40000011605 */
[----:B------:R-:W-:Y:S02]  /*1c30*/  @P0 R2UR UR7, R2 ;  /* 0x00000000020702ca */ /* 0x000fe400000e0000 */
[----:B------:R-:W-:-:S02]  /*1c40*/  PRMT R0, RZ, 0x654, R0 ;  /* 0x00000654ff007816 */ /* 0x000fc40000000000 */
[----:B------:R-:W-:Y:S02]  /*1c50*/  @P0 R2UR UR4, R4 ;  /* 0x00000000040402ca */ /* 0x000fe400000e0000 */
[----:B------:R1:W-:Y:S03]  /*1c60*/  SYNCS.ARRIVE.TRANS64.RED.A1T0 RZ, [R0+URZ], RZ ;  /* 0x000000ff00ff79a7 */ /* 0x0003e600081004ff */
[----:B------:R-:W-:-:S04]  /*1c70*/  @UP1 UMOV UR30, UR5 ;  /* 0x00000005001e1c82 */ /* 0x000fc80008000000 */
[----:B------:R-:W-:-:S04]  /*1c80*/  @UP1 UMOV UR31, UR7 ;  /* 0x00000007001f1c82 */ /* 0x000fc80008000000 */
[----:B------:R-:W-:Y:S01]  /*1c90*/  @UP1 UMOV UR36, UR4 ;  /* 0x0000000400241c82 */ /* 0x000fe20008000000 */
[----:B------:R-:W-:Y:S05]  /*1ca0*/  BRA.U !UP4, `(.L_x_26) ;  /* 0x000000010cd07547 */ /* 0x000fea000b800000 */
[----:B------:R-:W4:Y:S01]  /*1cb0*/  LDCU.128 UR24, c[0x0][0xd10] ;  /* 0x0001a200ff1877ac */ /* 0x000f220008000c00 */
[----:B------:R-:W2:Y:S01]  /*1cc0*/  LDCU UR7, c[0x0][0xd20] ;  /* 0x0001a400ff0777ac */ /* 0x000ea20008000800 */
[----:B------:R-:W3:Y:S01]  /*1cd0*/  LDCU UR18, c[0x0][0xd0c] ;  /* 0x0001a180ff1277ac */ /* 0x000ee20008000800 */
[----:B------:R-:W1:Y:S01]  /*1ce0*/  LDCU.64 UR16, c[0x0][0xd28] ;  /* 0x0001a500ff1077ac */ /* 0x000e620008000a00 */
[----:B----4-:R-:W-:Y:S02]  /*1cf0*/  UIMAD.WIDE.U32 UR4, UR38, UR27, URZ ;  /* 0x0000001b260472a5 */ /* 0x010fe4000f8e00ff */
[----:B------:R-:W-:Y:S02]  /*1d00*/  UIMAD.WIDE.U32 UR8, UR39, UR24, URZ ;  /* 0x00000018270872a5 */ /* 0x000fe4000f8e00ff */
[----:B------:R-:W-:Y:S02]  /*1d10*/  UISETP.NE.AND UP0, UPT, UR26, 0x1, UPT ;  /* 0x000000011a00788c */ /* 0x000fe4000bf05270 */
[----:B------:R-:W-:Y:S01]  /*1d20*/  UIMAD.WIDE.U32 UR12, UR30, UR27, URZ ;  /* 0x0000001b1e0c72a5 */ /* 0x000fe2000f8e00ff */
[----:B------:R-:W-:Y:S01]  /*1d30*/  UMOV UR4, UR5 ;  /* 0x0000000500047c82 */ /* 0x000fe20008000000 */
[----:B---3--:R-:W-:-:S02]  /*1d40*/  UISETP.NE.AND UP2, UPT, UR18, 0x1, UPT ;  /* 0x000000011200788c */ /* 0x008fc4000bf45270 */
[----:B--2---:R-:W-:Y:S02]  /*1d50*/  USHF.R.U32.HI UR5, URZ, UR7, UR4 ;  /* 0x00000007ff057299 */ /* 0x004fe40008011604 */
[----:B------:R-:W-:Y:S01]  /*1d60*/  UIMAD.WIDE.U32 UR10, UR31, UR24, URZ ;  /* 0x000000181f0a72a5 */ /* 0x000fe2000f8e00ff */
[----:B------:R-:W-:Y:S01]  /*1d70*/  UMOV UR4, UR9 ;  /* 0x0000000900047c82 */ /* 0x000fe20008000000 */
[----:B------:R-:W-:Y:S02]  /*1d80*/  USEL UR5, UR38, UR5, !UP0 ;  /* 0x0000000526057287 */ /* 0x000fe4000c000000 */
[----:B------:R-:W-:Y:S02]  /*1d90*/  USHF.R.U32.HI UR4, URZ, UR25, UR4 ;  /* 0x00000019ff047299 */ /* 0x000fe40008011604 */
[----:B-1----:R-:W-:Y:S02]  /*1da0*/  UIMAD.WIDE.U32 UR8, UR5, UR16, URZ ;  /* 0x00000010050872a5 */ /* 0x002fe4000f8e00ff */
[----:B------:R-:W-:Y:S01]  /*1db0*/  USEL UR15, UR39, UR4, !UP2 ;  /* 0x00000004270f7287 */ /* 0x000fe2000d000000 */
[----:B------:R-:W-:-:S02]  /*1dc0*/  UMOV UR10, UR11 ;  /* 0x0000000b000a7c82 */ /* 0x000fc40008000000 */
[----:B------:R-:W-:Y:S01]  /*1dd0*/  UMOV UR4, UR13 ;  /* 0x0000000d00047c82 */ /* 0x000fe20008000000 */
[----:B------:R-:W-:Y:S01]  /*1de0*/  UIMAD.WIDE.U32 UR12, UR15, UR16, URZ ;  /* 0x000000100f0c72a5 */ /* 0x000fe2000f8e00ff */
[----:B------:R-:W-:Y:S01]  /*1df0*/  UMOV UR8, UR9 ;  /* 0x0000000900087c82 */ /* 0x000fe20008000000 */
[----:B------:R-:W-:Y:S02]  /*1e00*/  USHF.R.U32.HI UR4, URZ, UR7, UR4 ;  /* 0x00000007ff047299 */ /* 0x000fe40008011604 */
[----:B------:R-:W-:-:S03]  /*1e10*/  @UP3 USHF.R.U32.HI UR5, URZ, UR17, UR8 ;  /* 0x00000011ff053299 */ /* 0x000fc60008011608 */
[----:B------:R-:W-:Y:S01]  /*1e20*/  UMOV UR7, UR13 ;  /* 0x0000000d00077c82 */ /* 0x000fe20008000000 */
[----:B------:R-:W-:Y:S02]  /*1e30*/  USHF.R.U32.HI UR25, URZ, UR25, UR10 ;  /* 0x00000019ff197299 */ /* 0x000fe4000801160a */
[----:B------:R-:W-:Y:S02]  /*1e40*/  @UP3 USHF.R.U32.HI UR15, URZ, UR17, UR7 ;  /* 0x00000011ff0f3299 */ /* 0x000fe40008011607 */
[----:B------:R-:W-:Y:S02]  /*1e50*/  USEL UR4, UR30, UR4, !UP0 ;  /* 0x000000041e047287 */ /* 0x000fe4000c000000 */
[----:B------:R-:W-:Y:S02]  /*1e60*/  UIMAD UR7, UR44, UR5, URZ ;  /* 0x000000052c0772a4 */ /* 0x000fe4000f8e02ff */
[----:B------:R-:W-:Y:S02]  /*1e70*/  USEL UR5, UR31, UR25, !UP2 ;  /* 0x000000191f057287 */ /* 0x000fe4000d000000 */
[----:B------:R-:W-:-:S02]  /*1e80*/  UIMAD UR10, UR44, UR15, URZ ;  /* 0x0000000f2c0a72a4 */ /* 0x000fc4000f8e02ff */
[----:B------:R-:W-:Y:S02]  /*1e90*/  UISETP.GE.AND UP0, UPT, UR4, UR7, UPT ;  /* 0x000000070400728c */ /* 0x000fe4000bf06270 */
[----:B------:R-:W-:Y:S02]  /*1ea0*/  UIMAD.WIDE.U32 UR8, UR4, UR16, URZ ;  /* 0x00000010040872a5 */ /* 0x000fe4000f8e00ff */
[----:B------:R-:W-:Y:S02]  /*1eb0*/  UISETP.GE.OR UP0, UPT, UR5, UR10, UP0 ;  /* 0x0000000a0500728c */ /* 0x000fe40008706670 */
[----:B------:R-:W-:-:S03]  /*1ec0*/  UIMAD.WIDE.U32 UR10, UR5, UR16, URZ ;  /* 0x00000010050a72a5 */ /* 0x000fc6000f8e00ff */
[----:B------:R-:W-:Y:S01]  /*1ed0*/  UMOV UR7, UR9 ;  /* 0x0000000900077c82 */ /* 0x000fe20008000000 */
[----:B------:R-:W-:Y:S02]  /*1ee0*/  UIADD3 UR9, UPT, UPT, -UR4, URZ, URZ ;  /* 0x000000ff04097290 */ /* 0x000fe4000fffe1ff */
[----:B------:R-:W-:Y:S02]  /*1ef0*/  USHF.R.U32.HI UR7, URZ, UR17, UR7 ;  /* 0x00000011ff077299 */ /* 0x000fe40008011607 */
[----:B------:R-:W-:Y:S02]  /*1f00*/  UIMAD UR10, UR26, UR9, UR30 ;  /* 0x000000091a0a72a4 */ /* 0x000fe4000f8e021e */
[----:B------:R-:W-:Y:S01]  /*1f10*/  USEL UR7, UR4, UR7, !UP3 ;  /* 0x0000000704077287 */ /* 0x000fe2000d800000 */
[----:B------:R-:W-:Y:S01]  /*1f20*/  @!UP0 UMOV UR8, UR11 ;  /* 0x0000000b00088c82 */ /* 0x000fe20008000000 */
[----:B------:R-:W-:Y:S02]  /*1f30*/  UIADD3 UR11, UPT, UPT, -UR5, URZ, URZ ;  /* 0x000000ff050b7290 */ /* 0x000fe4000fffe1ff */
[----:B------:R-:W-:-:S02]  /*1f40*/  @!UP0 USHF.R.U32.HI UR8, URZ, UR17, UR8 ;  /* 0x00000011ff088299 */ /* 0x000fc40008011608 */
[----:B------:R-:W-:Y:S02]  /*1f50*/  UIADD3 UR9, UPT, UPT, -UR7, URZ, URZ ;  /* 0x000000ff07097290 */ /* 0x000fe4000fffe1ff */
[----:B------:R-:W-:Y:S02]  /*1f60*/  @!UP0 USEL UR8, UR5, UR8, !UP3 ;  /* 0x0000000805088287 */ /* 0x000fe4000d800000 */
[----:B------:R-:W-:Y:S02]  /*1f70*/  UIMAD UR9, UR44, UR9, UR4 ;  /* 0x000000092c0972a4 */ /* 0x000fe4000f8e0204 */
[----:B------:R-:W-:Y:S02]  /*1f80*/  @!UP0 UIADD3 UR7, UPT, UPT, UR7, -UR8, URZ ;  /* 0x8000000807078290 */ /* 0x000fe4000fffe0ff */
[----:B------:R-:W-:Y:S02]  /*1f90*/  @!UP0 UIMAD UR8, UR9, UR15, UR8 ;  /* 0x0000000f090882a4 */ /* 0x000fe4000f8e0208 */
[----:B------:R-:W-:-:S02]  /*1fa0*/  @!UP0 UIMAD UR4, UR44, UR7, UR5 ;  /* 0x000000072c0482a4 */ /* 0x000fc4000f8e0205 */
[----:B------:R-:W-:Y:S02]  /*1fb0*/  UIMAD UR7, UR18, UR11, UR31 ;  /* 0x0000000b120772a4 */ /* 0x000fe4000f8e021f */
[----:B------:R-:W-:Y:S01]  /*1fc0*/  UIMAD UR30, UR4, UR26, UR10 ;  /* 0x0000001a041e72a4 */ /* 0x000fe2000f8e020a */
[----:B------:R-:W-:Y:S02]  /*1fd0*/  @!UP0 UMOV UR5, UR8 ;  /* 0x0000000800058c82 */ /* 0x000fe40008000000 */
[----:B------:R-:W-:-:S12]  /*1fe0*/  UIMAD UR31, UR5, UR18, UR7 ;  /* 0x00000012051f72a4 */ /* 0x000fd8000f8e0207 */
.L_x_26:
[----:B------:R-:W2:Y:S02]  /*1ff0*/  LDCU UR4, c[0x0][0xd30] ;  /* 0x0001a600ff0477ac */ /* 0x000ea40008000800 */
[----:B--2---:R-:W-:-:S09]  /*2000*/  UISETP.NE.AND UP0, UPT, UR4, 0x1, UPT ;  /* 0x000000010400788c */ /* 0x004fd2000bf05270 */
[----:B------:R-:W-:Y:S05]  /*2010*/  BRA.U UP0, `(.L_x_27) ;  /* 0x0000000100447547 */ /* 0x000fea000b800000 */
[----:B------:R-:W2:Y:S01]  /*2020*/  LDCU.128 UR16, c[0x0][0xd10] ;  /* 0x0001a200ff1077ac */ /* 0x000ea20008000c00 */
[----:B------:R-:W1:Y:S01]  /*2030*/  LDCU UR10, c[0x0][0xd0c] ;  /* 0x0001a180ff0a77ac */ /* 0x000e620008000800 */
[----:B------:R-:W3:Y:S01]  /*2040*/  LDCU UR7, c[0x0][0xd20] ;  /* 0x0001a400ff0777ac */ /* 0x000ee20008000800 */
[----:B--2---:R-:W-:Y:S02]  /*2050*/  UIMAD.WIDE.U32 UR8, UR31, UR16, URZ ;  /* 0x000000101f0872a5 */ /* 0x004fe4000f8e00ff */
[----:B------:R-:W-:Y:S02]  /*2060*/  UIMAD.WIDE.U32 UR4, UR30, UR19, URZ ;  /* 0x000000131e0472a5 */ /* 0x000fe4000f8e00ff */
[----:B-1----:R-:W-:Y:S02]  /*2070*/  UISETP.NE.AND UP2, UPT, UR10, 0x1, UPT ;  /* 0x000000010a00788c */ /* 0x002fe4000bf45270 */
        /* <DEDUP_REMOVED lines=11> */
.L_x_27:
[----:B------:R-:W-:Y:S01]  /*2130*/  VIADD R11, R11, 0x1 ;  /* 0x000000010b0b7836 */ /* 0x000fe20000000000 */
[----:B------:R-:W-:Y:S01]  /*2140*/  PLOP3.LUT P1, PT, PT, PT, PT, 0x80, 0x8 ;  /* 0x000000000008781c */ /* 0x000fe20003f2f070 */
[----:B------:R-:W-:Y:S02]  /*2150*/  UIADD3 UR25, UPT, UPT, UR30, UR42, URZ ;  /* 0x0000002a1e197290 */ /* 0x000fe4000fffe0ff */
[----:B------:R-:W-:Y:S01]  /*2160*/  UIADD3 UR11, UPT, UPT, UR31, UR43, URZ ;  /* 0x0000002b1f0b7290 */ /* 0x000fe2000fffe0ff */
[----:B------:R-:W-:-:S04]  /*2170*/  ISETP.NE.AND P0, PT, R11, 0x2, PT ;  /* 0x000000020b00780c */ /* 0x000fc80003f05270 */
[----:B------:R-:W-:Y:S02]  /*2180*/  SEL R3, RZ, 0x1, P0 ;  /* 0x00000001ff037807 */ /* 0x000fe40000000000 */
[----:B------:R-:W-:Y:S02]  /*2190*/  SEL R11, R11, RZ, P0 ;  /* 0x000000ff0b0b7207 */ /* 0x000fe40000000000 */
[----:B------:R-:W-:Y:S01]  /*21a0*/  LOP3.LUT R10, R10, R3, RZ, 0x3c, !PT ;  /* 0x000000030a0a7212 */ /* 0x000fe200078e3cff */
[----:B------:R-:W-:Y:S06]  /*21b0*/  BRA.U UP1, `(.L_x_28) ;  /* 0xfffffff501087547 */ /* 0x000fec000b83ffff */
[----:B------:R-:W-:Y:S01]  /*21c0*/  UIADD3 UR7, UPT, UPT, UR6, 0x20, URZ ;  /* 0x0000002006077890 */ /* 0x000fe2000fffe0ff */
[----:B------:R-:W-:-:S03]  /*21d0*/  SHF.L.U32 R3, R12, 0x1f, RZ ;  /* 0x0000001f0c037819 */ /* 0x000fc600000006ff */
[----:B------:R-:W-:-:S09]  /*21e0*/  ULEA UR4, UR14, UR7, 0x3 ;  /* 0x000000070e047291 */ /* 0x000fd2000f8e18ff */
[----:B------:R-:W2:Y:S02]  /*21f0*/  SYNCS.PHASECHK.TRANS64.TRYWAIT P0, [UR4], R3 ;  /* 0x00000003ff0075a7 */ /* 0x000ea40008001104 */
[----:B--2---:R-:W-:Y:S05]  /*2200*/  @!P0 BRA `(.L_x_29) ;  /* 0x000000cc009c8947 */ /* 0x004fea0003800000 */
.L_x_176:
[----:B------:R-:W-:-:S04]  /*2210*/  UIADD3 UR4, UPT, UPT, UR14, 0x1, URZ ;  /* 0x000000010e047890 */ /* 0x000fc8000fffe0ff */
[----:B------:R-:W-:-:S04]  /*2220*/  UISETP.NE.AND UP0, UPT, UR4, 0x4, UPT ;  /* 0x000000040400788c */ /* 0x000fc8000bf05270 */
[----:B------:R-:W-:Y:S02]  /*2230*/  USEL UR6, URZ, 0x1, UP0 ;  /* 0x00000001ff067887 */ /* 0x000fe40008000000 */
[----:B------:R-:W-:-:S04]  /*2240*/  USEL UR4, UR4, URZ, UP0 ;  /* 0x000000ff04047287 */ /* 0x000fc80008000000 */
[----:B------:R-:W-:Y:S01]  /*2250*/  ULEA UR5, UR4, UR7, 0x3 ;  /* 0x0000000704057291 */ /* 0x000fe2000f8e18ff */
[----:B------:R-:W-:-:S04]  /*2260*/  LOP3.LUT R2, R12, UR6, RZ, 0x3c, !PT ;  /* 0x000000060c027c12 */ /* 0x000fc8000f8e3cff */
[----:B-1----:R-:W-:-:S04]  /*2270*/  SHF.L.U32 R3, R2, 0x1f, RZ ;  /* 0x0000001f02037819 */ /* 0x002fc800000006ff */
[----:B------:R-:W1:Y:S02]  /*2280*/  SYNCS.PHASECHK.TRANS64.TRYWAIT P0, [UR5], R3 ;  /* 0x00000003ff0075a7 */ /* 0x000e640008001105 */
[----:B-1----:R-:W-:Y:S05]  /*2290*/  @!P0 BRA `(.L_x_30) ;  /* 0x000000cc00908947 */ /* 0x002fea0003800000 */
.L_x_178:
        /* <DEDUP_REMOVED lines=9> */
.L_x_180:
[----:B------:R-:W-:-:S04]  /*2330*/  UIADD3 UR4, UPT, UPT, UR4, 0x1, URZ ;  /* 0x0000000104047890 */ /* 0x000fc8000fffe0ff */
[----:B------:R-:W-:-:S04]  /*2340*/  UISETP.NE.AND UP0, UPT, UR4, 0x4, UPT ;  /* 0x000000040400788c */ /* 0x000fc8000bf05270 */
[----:B------:R-:W-:Y:S02]  /*2350*/  USEL UR5, URZ, 0x1, UP0 ;  /* 0x00000001ff057887 */ /* 0x000fe40008000000 */
[----:B------:R-:W-:-:S04]  /*2360*/  USEL UR4, UR4, URZ, UP0 ;  /* 0x000000ff04047287 */ /* 0x000fc80008000000 */
[----:B------:R-:W-:Y:S01]  /*2370*/  ULEA UR4, UR4, UR7, 0x3 ;  /* 0x0000000704047291 */ /* 0x000fe2000f8e18ff */
[----:B-1----:R-:W-:-:S04]  /*2380*/  LOP3.LUT R3, R2, UR5, RZ, 0x3c, !PT ;  /* 0x0000000502037c12 */ /* 0x002fc8000f8e3cff */
[----:B------:R-:W-:Y:S01]  /*2390*/  SHF.L.U32 R3, R3, 0x1f, RZ ;  /* 0x0000001f03037819 */ /* 0x000fe200000006ff */
[----:B------:R-:W-:-:S07]  /*23a0*/  IMAD.U32 R0, RZ, RZ, UR4 ;  /* 0x00000004ff007e24 */ /* 0x000fce000f8e00ff */
.L_x_32:
[----:B-1----:R1:W2:Y:S02]  /*23b0*/  SYNCS.PHASECHK.TRANS64.TRYWAIT P0, [R0+URZ], R3 ;  /* 0x00000003000075a7 */ /* 0x0022a400080011ff */
[----:B--2---:R-:W-:Y:S05]  /*23c0*/  @!P0 NANOSLEEP.SYNCS 0x989680 ;  /* 0x009896800000895d */ /* 0x004fea0003900000 */
[----:B------:R-:W2:Y:S02]  /*23d0*/  @!P0 SYNCS.PHASECHK.TRANS64 P0, [R0+URZ], R3 ;  /* 0x00000003000085a7 */ /* 0x000ea400080010ff */
[----:B--234-:R-:W-:Y:S05]  /*23e0*/  @P0 EXIT ;  /* 0x000000000000094d */ /* 0x01cfea0003800000 */
[----:B------:R-:W-:Y:S05]  /*23f0*/  BRA `(.L_x_32) ;  /* 0xfffffffc00ec7947 */ /* 0x000fea000383ffff */
.L_x_17:
[----:B------:R-:W-:-:S04]  /*2400*/  UISETP.NE.AND UP0, UPT, UR37, URZ, UPT ;  /* 0x000000ff2500728c */ /* 0x000fc8000bf05270 */
[----:B------:R-:W-:-:S09]  /*2410*/  UISETP.NE.OR UP0, UPT, UR24, 0x1, UP0 ;  /* 0x000000011800788c */ /* 0x000fd20008705670 */
[----:B------:R-:W-:Y:S05]  /*2420*/  BRA.U UP0, `(.L_x_33) ;  /* 0x0000000500487547 */ /* 0x000fea000b800000 */
[----:B------:R-:W-:Y:S01]  /*2430*/  ISETP.NE.AND P2, PT, R0, RZ, PT ;  /* 0x000000ff0000720c */ /* 0x000fe20003f45270 */
[----:B------:R-:W-:Y:S01]  /*2440*/  IMAD.MOV.U32 R12, RZ, RZ, 0x1 ;  /* 0x00000001ff0c7424 */ /* 0x000fe200078e00ff */
[----:B------:R-:W-:Y:S02]  /*2450*/  CS2R R10, SRZ ;  /* 0x00000000000a7805 */ /* 0x000fe4000001ff00 */
[----:B------:R-:W-:Y:S01]  /*2460*/  CS2R R8, SRZ ;  /* 0x0000000000087805 */ /* 0x000fe2000001ff00 */
[----:B------:R-:W-:Y:S01]  /*2470*/  UMOV UR6, 0x400 ;  /* 0x0000040000067882 */ /* 0x000fe20000000000 */
[----:B------:R-:W-:Y:S01]  /*2480*/  UMOV UR5, URZ ;  /* 0x000000ff00057c82 */ /* 0x000fe20008000000 */
[----:B------:R-:W-:-:S12]  /*2490*/  ULEA UR6, UR37, UR6, 0x18 ;  /* 0x0000000625067291 */ /* 0x000fd8000f8ec0ff */
.L_x_37:
[----:B------:R-:W-:Y:S02]  /*24a0*/  LEA R2, R8, UR6, 0x3 ;  /* 0x0000000608027c11 */ /* 0x000fe4000f8e18ff */
[----:B------:R-:W-:-:S03]  /*24b0*/  SHF.L.U32 R5, R9, 0x1f, RZ ;  /* 0x0000001f09057819 */ /* 0x000fc600000006ff */
[----:B------:R-:W-:Y:S01]  /*24c0*/  VIADD R4, R2, 0xc0 ;  /* 0x000000c002047836 */ /* 0x000fe20000000000 */
[----:B------:R-:W1:Y:S02]  /*24d0*/  SYNCS.PHASECHK.TRANS64.TRYWAIT P0, [R2+URZ+0xb0], R5 ;  /* 0x0000b005020075a7 */ /* 0x000e6400080011ff */
[----:B-1----:R-:W-:Y:S05]  /*24e0*/  @!P0 BRA `(.L_x_34) ;  /* 0x000000cc002c8947 */ /* 0x002fea0003800000 */
.L_x_181:
[----:B------:R-:W-:Y:S01]  /*24f0*/  ULEA UR4, UR5, UR6, 0x3 ;  /* 0x0000000605047291 */ /* 0x000fe2000f8e18ff */
[----:B------:R-:W-:Y:S02]  /*2500*/  PRMT R4, RZ, 0x654, R4 ;  /* 0x00000654ff047816 */ /* 0x000fe40000000004 */
[----:B-1----:R-:W-:Y:S01]  /*2510*/  SHF.L.U32 R5, R12, 0x1f, RZ ;  /* 0x0000001f0c057819 */ /* 0x002fe200000006ff */
[----:B------:R-:W-:Y:S01]  /*2520*/  UIADD3 UR7, UPT, UPT, UR4, 0x80, URZ ;  /* 0x0000008004077890 */ /* 0x000fe2000fffe0ff */
[----:B------:R1:W-:Y:S05]  /*2530*/  SYNCS.ARRIVE.TRANS64.RED.A1T0 RZ, [R4+URZ], RZ ;  /* 0x000000ff04ff79a7 */ /* 0x0003ea00081004ff */
[----:B------:R-:W-:Y:S01]  /*2540*/  IMAD.U32 R7, RZ, RZ, UR7 ;  /* 0x00000007ff077e24 */ /* 0x000fe2000f8e00ff */
[----:B------:R-:W2:Y:S04]  /*2550*/  SYNCS.PHASECHK.TRANS64.TRYWAIT P0, [UR4+0x90], R5 ;  /* 0x00009005ff0075a7 */ /* 0x000ea80008001104 */
[----:B------:R-:W-:Y:S01]  /*2560*/  PRMT R6, R0, 0x654, R7 ;  /* 0x0000065400067816 */ /* 0x000fe20000000007 */
[----:B-1----:R-:W-:Y:S01]  /*2570*/  @!P2 IMAD.MOV.U32 R4, RZ, RZ, 0x10 ;  /* 0x00000010ff04a424 */ /* 0x002fe200078e00ff */
[----:B--2---:R-:W-:Y:S06]  /*2580*/  @!P0 BRA `(.L_x_35) ;  /* 0x000000cc00188947 */ /* 0x004fec0003800000 */
.L_x_183:
[----:B------:R-:W-:Y:S01]  /*2590*/  ULEA UR8, UR5, UR6, 0x4 ;  /* 0x0000000605087291 */ /* 0x000fe2000f8e20ff */
[----:B------:R-:W-:Y:S01]  /*25a0*/  SEL R3, R6, R3, !P2 ;  /* 0x0000000306037207 */ /* 0x000fe20005000000 */
[----:B------:R-:W-:Y:S01]  /*25b0*/  UIADD3 UR9, UPT, UPT, UR4, 0x80, URZ ;  /* 0x0000008004097890 */ /* 0x000fe2000fffe0ff */
[----:B-1----:R-:W-:Y:S01]  /*25c0*/  LEA R2, R11, UR6, 0x3 ;  /* 0x000000060b027c11 */ /* 0x002fe2000f8e18ff */
[----:B------:R-:W-:Y:S01]  /*25d0*/  UIADD3 UR8, UPT, UPT, UR8, 0xe0, URZ ;  /* 0x000000e008087890 */ /* 0x000fe2000fffe0ff */
[----:B------:R-:W-:Y:S01]  /*25e0*/  SHF.L.U32 R5, R10, 0x1f, RZ ;  /* 0x0000001f0a057819 */ /* 0x000fe200000006ff */
[----:B------:R1:W-:Y:S01]  /*25f0*/  @!P2 SYNCS.ARRIVE.TRANS64.RED RZ, [R3+URZ], R4 ;  /* 0x0000000403ffa9a7 */ /* 0x0003e200080004ff */
[----:B------:R-:W-:Y:S01]  /*2600*/  UIADD3 UR4, UPT, UPT, UR5, 0x1, URZ ;  /* 0x0000000105047890 */ /* 0x000fe2000fffe0ff */
[----:B------:R-:W-:-:S03]  /*2610*/  VIADD R8, R8, 0x1 ;  /* 0x0000000108087836 */ /* 0x000fc60000000000 */
[----:B------:R-:W-:Y:S02]  /*2620*/  UISETP.NE.AND UP0, UPT, UR4, 0x2, UPT ;  /* 0x000000020400788c */ /* 0x000fe4000bf05270 */
[----:B------:R-:W-:Y:S06]  /*2630*/  UGETNEXTWORKID.BROADCAST [UR8], [UR9] ;  /* 0x00000000080073ca */ /* 0x000fec0008000100 */
[----:B------:R-:W-:Y:S01]  /*2640*/  USEL UR7, URZ, 0x1, UP0 ;  /* 0x00000001ff077887 */ /* 0x000fe20008000000 */
[----:B------:R-:W-:Y:S01]  /*2650*/  ISETP.NE.AND P0, PT, R8, 0x2, PT ;  /* 0x000000020800780c */ /* 0x000fe20003f05270 */
[----:B------:R-:W-:Y:S01]  /*2660*/  USEL UR5, UR4, URZ, UP0 ;  /* 0x000000ff04057287 */ /* 0x000fe20008000000 */
[----:B------:R-:W2:Y:S03]  /*2670*/  SYNCS.PHASECHK.TRANS64.TRYWAIT P1, [R2+URZ+0x80], R5 ;  /* 0x00008005020075a7 */ /* 0x000ea600080211ff */
[----:B------:R-:W-:Y:S01]  /*2680*/  LOP3.LUT R12, R12, UR7, RZ, 0x3c, !PT ;  /* 0x000000070c0c7c12 */ /* 0x000fe2000f8e3cff */
[----:B-12---:R-:W-:Y:S07]  /*2690*/  @!P1 BRA `(.L_x_36) ;  /* 0x000000c800ec9947 */ /* 0x006fee0003800000 */
.L_x_184:
[C---:B------:R-:W-:Y:S01]  /*26a0*/  LEA R4, R11.reuse, UR6, 0x4 ;  /* 0x000000060b047c11 */ /* 0x040fe2000f8e20ff */
[----:B-1----:R-:W-:Y:S01]  /*26b0*/  VIADD R2, R2, 0x90 ;  /* 0x0000009002027836 */ /* 0x002fe20000000000 */
[----:B------:R-:W-:Y:S01]  /*26c0*/  SEL R8, R8, RZ, P0 ;  /* 0x000000ff08087207 */ /* 0x000fe20000000000 */
[----:B------:R-:W-:-:S03]  /*26d0*/  VIADD R11, R11, 0x1 ;  /* 0x000000010b0b7836 */ /* 0x000fc60000000000 */
[----:B------:R-:W1:Y:S01]  /*26e0*/  LDS.128 R4, [R4+0xe0] ;  /* 0x0000e00004047984 */ /* 0x000e620000000c00 */
[----:B------:R-:W-:Y:S02]  /*26f0*/  PRMT R2, RZ, 0x654, R2 ;  /* 0x00000654ff027816 */ /* 0x000fe40000000002 */
[C---:B------:R-:W-:Y:S01]  /*2700*/  ISETP.NE.AND P1, PT, R11.reuse, 0x2, PT ;  /* 0x000000020b00780c */ /* 0x040fe20003f25270 */
[----:B------:R-:W-:Y:S01]  /*2710*/  @!PT LDS RZ, [RZ] ;  /* 0x00000000fffff984 */ /* 0x000fe20000000800 */
[----:B------:R-:W-:Y:S01]  /*2720*/  @!PT LDS RZ, [RZ] ;  /* 0x00000000fffff984 */ /* 0x000fe20000000800 */
[----:B------:R-:W-:Y:S01]  /*2730*/  @!PT LDS RZ, [RZ] ;  /* 0x00000000fffff984 */ /* 0x000fe20000000800 */
[----:B------:R-:W-:Y:S01]  /*2740*/  @!PT LDS RZ, [RZ] ;  /* 0x00000000fffff984 */ /* 0x000fe20000000800 */
[----:B------:R2:W-:Y:S06]  /*2750*/  MEMBAR.ALL.CTA ;  /* 0x0000000000007992 */ /* 0x0005ec0000008000 */
[----:B--2---:R-:W2:Y:S01]  /*2760*/  FENCE.VIEW.ASYNC.S ;  /* 0x00000000000073c6 */ /* 0x004ea20000000000 */
[----:B------:R-:W-:Y:S01]  /*2770*/  SEL R11, R11, RZ, P1 ;  /* 0x000000ff0b0b7207 */ /* 0x000fe20000800000 */
[----:B--2---:R2:W-:Y:S01]  /*2780*/  SYNCS.ARRIVE.TRANS64.RED.A1T0 RZ, [R2+URZ], RZ ;  /* 0x000000ff02ff79a7 */ /* 0x0045e200081004ff */
[----:B-1----:R-:W-:-:S02]  /*2790*/  LOP3.LUT P3, RZ, R6, 0x1, RZ, 0xc0, !PT ;  /* 0x0000000106ff7812 */ /* 0x002fc4000786c0ff */
[----:B------:R-:W-:-:S04]  /*27a0*/  SEL R5, RZ, 0x1, P1 ;  /* 0x00000001ff057807 */ /* 0x000fc80000800000 */
[----:B------:R-:W-:Y:S02]  /*27b0*/  LOP3.LUT R10, R10, R5, RZ, 0x3c, !PT ;  /* 0x000000050a0a7212 */ /* 0x000fe400078e3cff */
[----:B--2---:R-:W-:-:S04]  /*27c0*/  SEL R2, RZ, 0x1, P0 ;  /* 0x00000001ff027807 */ /* 0x004fc80000000000 */
[----:B------:R-:W-:Y:S01]  /*27d0*/  LOP3.LUT R9, R9, R2, RZ, 0x3c, !PT ;  /* 0x0000000209097212 */ /* 0x000fe200078e3cff */
[----:B------:R-:W-:Y:S06]  /*27e0*/  @P3 BRA `(.L_x_37) ;  /* 0xfffffffc002c3947 */ /* 0x000fec000383ffff */
[----:B------:R-:W-:Y:S01]  /*27f0*/  ULEA UR4, UR5, UR6, 0x3 ;  /* 0x0000000605047291 */ /* 0x000fe2000f8e18ff */
[----:B------:R-:W-:-:S08]  /*2800*/  SHF.L.U32 R3, R12, 0x1f, RZ ;  /* 0x0000001f0c037819 */ /* 0x000fd000000006ff */
[----:B------:R-:W1:Y:S02]  /*2810*/  SYNCS.PHASECHK.TRANS64 P0, [UR4+0x90], R3 ;  /* 0x00009003ff0075a7 */ /* 0x000e640008001004 */
[----:B-1----:R-:W-:Y:S05]  /*2820*/  @P0 BRA `(.L_x_38) ;  /* 0x0000000000080947 */ /* 0x002fea0003800000 */
[----:B------:R-:W1:Y:S02]  /*2830*/  SYNCS.PHASECHK.TRANS64.TRYWAIT P0, [UR4+0x90], R3 ;  /* 0x00009003ff0075a7 */ /* 0x000e640008001104 */
[----:B-1----:R-:W-:Y:S05]  /*2840*/  @!P0 BRA `(.L_x_39) ;  /* 0x000000c800948947 */ /* 0x002fea0003800000 */
.L_x_38:
[----:B------:R-:W-:-:S04]  /*2850*/  UIADD3 UR7, UPT, UPT, UR5, 0x1, URZ ;  /* 0x0000000105077890 */ /* 0x000fc8000fffe0ff */
[----:B------:R-:W-:-:S04]  /*2860*/  UISETP.NE.AND UP0, UPT, UR7, 0x2, UPT ;  /* 0x000000020700788c */ /* 0x000fc8000bf05270 */
[----:B------:R-:W-:Y:S02]  /*2870*/  USEL UR8, URZ, 0x1, UP0 ;  /* 0x00000001ff087887 */ /* 0x000fe40008000000 */
[----:B------:R-:W-:-:S04]  /*2880*/  USEL UR7, UR7, URZ, UP0 ;  /* 0x000000ff07077287 */ /* 0x000fc80008000000 */
[----:B------:R-:W-:Y:S01]  /*2890*/  ULEA UR7, UR7, UR6, 0x3 ;  /* 0x0000000607077291 */ /* 0x000fe2000f8e18ff */
[----:B-1----:R-:W-:-:S04]  /*28a0*/  LOP3.LUT R3, R12, UR8, RZ, 0x3c, !PT ;  /* 0x000000080c037c12 */ /* 0x002fc8000f8e3cff */
[----:B------:R-:W-:-:S04]  /*28b0*/  SHF.L.U32 R0, R3, 0x1f, RZ ;  /* 0x0000001f03007819 */ /* 0x000fc800000006ff */
[----:B------:R-:W1:Y:S02]  /*28c0*/  SYNCS.PHASECHK.TRANS64 P0, [UR7+0x90], R0 ;  /* 0x00009000ff0075a7 */ /* 0x000e640008001007 */
[----:B-1----:R-:W-:Y:S05]  /*28d0*/  @P0 EXIT ;  /* 0x000000000000094d */ /* 0x002fea0003800000 */
[----:B------:R-:W-:Y:S02]  /*28e0*/  SHF.L.U32 R3, R3, 0x1f, RZ ;  /* 0x0000001f03037819 */ /* 0x000fe400000006ff */
[----:B------:R-:W-:-:S07]  /*28f0*/  MOV R0, UR7 ;  /* 0x0000000700007c02 */ /* 0x000fce0008000f00 */
.L_x_40:
[----:B-1----:R1:W2:Y:S02]  /*2900*/  SYNCS.PHASECHK.TRANS64.TRYWAIT P0, [R0+URZ+0x90], R3 ;  /* 0x00009003000075a7 */ /* 0x0022a400080011ff */
[----:B--2---:R-:W-:Y:S05]  /*2910*/  @!P0 NANOSLEEP.SYNCS 0x989680 ;  /* 0x009896800000895d */ /* 0x004fea0003900000 */
[----:B------:R-:W2:Y:S02]  /*2920*/  @!P0 SYNCS.PHASECHK.TRANS64 P0, [R0+URZ+0x90], R3 ;  /* 0x00009003000085a7 */ /* 0x000ea400080010ff */
[----:B--2---:R-:W-:Y:S05]  /*2930*/  @P0 EXIT ;  /* 0x000000000000094d */ /* 0x004fea0003800000 */
[----:B------:R-:W-:Y:S05]  /*2940*/  BRA `(.L_x_40) ;  /* 0xfffffffc00ec7947 */ /* 0x000fea000383ffff */
.L_x_33:
[----:B------:R-:W-:-:S09]  /*2950*/  UISETP.NE.AND UP0, UPT, UR24, URZ, UPT ;  /* 0x000000ff1800728c */ /* 0x000fd2000bf05270 */
[----:B------:R-:W-:Y:S05]  /*2960*/  BRA.U UP0, `(.L_x_41) ;  /* 0x0000000d00647547 */ /* 0x000fea000b800000 */
[----:B------:R-:W-:Y:S01]  /*2970*/  UMOV UR4, 0x40 ;  /* 0x0000004000047882 */ /* 0x000fe20000000000 */
[----:B------:R-:W-:Y:S01]  /*2980*/  NOP ;  /* 0x0000000000007918 */ /* 0x000fe20000000000 */
[----:B------:R-:W-:Y:S01]  /*2990*/  ULEA UR5, UR37, UR4, 0x18 ;  /* 0x0000000425057291 */ /* 0x000fe2000f8ec0ff */
[----:B------:R-:W-:Y:S02]  /*29a0*/  UMOV UR6, 0x400 ;  /* 0x0000040000067882 */ /* 0x000fe40000000000 */
[----:B------:R-:W-:-:S06]  /*29b0*/  ULEA UR6, UR37, UR6, 0x18 ;  /* 0x0000000625067291 */ /* 0x000fcc000f8ec0ff */
[----:B------:R-:W1:Y:S02]  /*29c0*/  LDS.U8 R0, [UR5+0x1c] ;  /* 0x00001c05ff007984 */ /* 0x000e640008000000 */
[----:B-1----:R-:W-:-:S13]  /*29d0*/  ISETP.NE.AND P0, PT, R0, RZ, PT ;  /* 0x000000ff0000720c */ /* 0x002fda0003f05270 */
[----:B------:R-:W-:Y:S05]  /*29e0*/  @P0 BRA `(.L_x_42) ;  /* 0x0000000000580947 */ /* 0x000fea0003800000 */
[----:B------:R-:W-:-:S13]  /*29f0*/  ELECT P0, URZ, PT ;  /* 0x0000000000ff782f */ /* 0x000fda0003800000 */
[----:B------:R-:W-:Y:S05]  /*2a00*/  @!P0 BRA `(.L_x_43) ;  /* 0x0000000000608947 */ /* 0x000fea0003800000 */
[----:B------:R-:W-:Y:S01]  /*2a10*/  UMOV UR4, 0x10 ;  /* 0x0000001000047882 */ /* 0x000fe20000000000 */
[----:B------:R-:W-:Y:S01]  /*2a20*/  HFMA2 R0, -RZ, RZ, 0, 5.9604644775390625e-08 ;  /* 0x00000001ff007431 */ /* 0x000fe200000001ff */
[----:B------:R-:W-:-:S03]  /*2a30*/  MOV R2, 0xffff ;  /* 0x0000ffff00027802 */ /* 0x000fc60000000f00 */
[----:B------:R-:W-:Y:S04]  /*2a40*/  DEPBAR.LE SB1, 0x36 ;  /* 0x00009d800000791a */ /* 0x000fe80000000000 */
[----:B------:R-:W1:Y:S02]  /*2a50*/  UTCATOMSWS.FIND_AND_SET.ALIGN UP0, UR4, UR4 ;  /* 0x00000004000475e3 */ /* 0x000e640008000800 */
[----:B-1----:R-:W-:Y:S01]  /*2a60*/  MOV R3, UR4 ;  /* 0x0000000400037c02 */ /* 0x002fe20008000f00 */
[----:B------:R-:W-:Y:S06]  /*2a70*/  BRA.U UP0, `(.L_x_44) ;  /* 0x0000000100187547 */ /* 0x000fec000b800000 */
.L_x_45:
[----:B------:R-:W-:Y:S05]  /*2a80*/  NANOSLEEP 0x64 ;  /* 0x000000640000795d */ /* 0x000fea0003800000 */
[----:B------:R-:W-:-:S05]  /*2a90*/  UMOV UR4, 0x10 ;  /* 0x0000001000047882 */ /* 0x000fca0000000000 */
[----:B------:R-:W-:Y:S04]  /*2aa0*/  DEPBAR.LE SB1, 0x36 ;  /* 0x00009d800000791a */ /* 0x000fe80000000000 */
[----:B------:R-:W1:Y:S02]  /*2ab0*/  UTCATOMSWS.FIND_AND_SET.ALIGN UP0, UR4, UR4 ;  /* 0x00000004000475e3 */ /* 0x000e640008000800 */
[----:B-1----:R-:W-:Y:S01]  /*2ac0*/  MOV R3, UR4 ;  /* 0x0000000400037c02 */ /* 0x002fe20008000f00 */
[----:B------:R-:W-:Y:S05]  /*2ad0*/  BRA.U !UP0, `(.L_x_45) ;  /* 0xfffffffd08e87547 */ /* 0x000fea000b83ffff */
.L_x_44:
[-C--:B------:R-:W-:Y:S02]  /*2ae0*/  SHF.L.U32 R2, R2, R3.reuse, RZ ;  /* 0x0000000302027219 */ /* 0x080fe400000006ff */
[----:B------:R-:W-:Y:S01]  /*2af0*/  SHF.L.U32 R0, R0, R3, RZ ;  /* 0x0000000300007219 */ /* 0x000fe200000006ff */
[----:B------:R-:W-:Y:S02]  /*2b00*/  IMAD.SHL.U32 R3, R3, 0x20, RZ ;  /* 0x0000002003037824 */ /* 0x000fe400078e00ff */
[----:B------:R1:W-:Y:S04]  /*2b10*/  ATOMS.OR RZ, [UR5+0x14], R2 ;  /* 0x00001402ffff798c */ /* 0x0003e8000b000005 */
[----:B------:R1:W-:Y:S04]  /*2b20*/  ATOMS.OR RZ, [UR5+0x18], R0 ;  /* 0x00001800ffff798c */ /* 0x0003e8000b000005 */
[----:B------:R1:W-:Y:S01]  /*2b30*/  STS [UR6+0x100], R3 ;  /* 0x00010003ff007988 */ /* 0x0003e20008000806 */
[----:B------:R-:W-:Y:S05]  /*2b40*/  BRA `(.L_x_43) ;  /* 0x0000000000107947 */ /* 0x000fea0003800000 */
.L_x_42:
[----:B------:R-:W-:Y:S02]  /*2b50*/  MOV R0, 0xffffffff ;  /* 0xffffffff00007802 */ /* 0x000fe40000000f00 */
[----:B------:R-:W-:-:S03]  /*2b60*/  MOV R2, 0x2b90 ;  /* 0x00002b9000027802 */ /* 0x000fc60000000f00 */
[----:B------:R1:W-:Y:S04]  /*2b70*/  STS [UR6+0x100], R0 ;  /* 0x00010000ff007988 */ /* 0x0003e80008000806 */
[----:B-1---5:R-:W-:Y:S05]  /*2b80*/  CALL.REL.NOINC `($__internal_1_$__cuda_sm10x_tcgen05_guardrail_trap_phase_invalid_during_alloc) ;  /* 0x000000d0002c7944 */ /* 0x022fea0003c00000 */
.L_x_43:
[----:B------:R-:W-:Y:S05]  /*2b90*/  WARPSYNC.ALL ;  /* 0x0000000000007948 */ /* 0x000fea0003800000 */
[----:B------:R-:W2:Y:S01]  /*2ba0*/  S2UR UR16, SR_CgaCtaId ;  /* 0x00000000001079c3 */ /* 0x000ea20000008800 */
[----:B------:R-:W-:Y:S01]  /*2bb0*/  UMOV UR4, 0x400 ;  /* 0x0000040000047882 */ /* 0x000fe20000000000 */
[----:B------:R-:W-:-:S06]  /*2bc0*/  NOP ;  /* 0x0000000000007918 */ /* 0x000fcc0000000000 */
[----:B------:R-:W-:Y:S06]  /*2bd0*/  BAR.ARV 0x6, 0xa0 ;  /* 0x0182800000007b1d */ /* 0x000fec0000002000 */
[----:B------:R-:W3:Y:S01]  /*2be0*/  LDCU UR8, c[0x0][0x38c] ;  /* 0x00007180ff0877ac */ /* 0x000ee20008000800 */
[----:B------:R-:W-:Y:S01]  /*2bf0*/  IMAD.MOV.U32 R9, RZ, RZ, RZ ;  /* 0x000000ffff097224 */ /* 0x000fe200078e00ff */
[----:B-1----:R-:W-:Y:S01]  /*2c00*/  CS2R R2, SRZ ;  /* 0x0000000000027805 */ /* 0x002fe2000001ff00 */
[----:B------:R-:W-:Y:S01]  /*2c10*/  IMAD.MOV.U32 R8, RZ, RZ, 0x1 ;  /* 0x00000001ff087424 */ /* 0x000fe200078e00ff */
[----:B------:R-:W-:Y:S01]  /*2c20*/  UISETP.LT.AND UP0, UPT, UR33, 0x1, UPT ;  /* 0x000000012100788c */ /* 0x000fe2000bf01270 */
[----:B------:R-:W-:Y:S01]  /*2c30*/  UMOV UR21, URZ ;  /* 0x000000ff00157c82 */ /* 0x000fe20008000000 */
[----:B--2---:R-:W-:-:S02]  /*2c40*/  ULEA UR16, UR16, UR4, 0x18 ;  /* 0x0000000410107291 */ /* 0x004fc4000f8ec0ff */
[----:B------:R-:W-:Y:S02]  /*2c50*/  USEL UR4, UR33, 0x1, !UP0 ;  /* 0x0000000121047887 */ /* 0x000fe4000c000000 */
[----:B------:R-:W-:Y:S02]  /*2c60*/  UIADD3 UR6, UPT, UPT, UR16, 0xc400, URZ ;  /* 0x0000c40010067890 */ /* 0x000fe4000fffe0ff */
[----:B------:R-:W-:Y:S02]  /*2c70*/  UIADD3 UR5, UPT, UPT, UR16, 0x14400, URZ ;  /* 0x0001440010057890 */ /* 0x000fe4000fffe0ff */
[----:B------:R-:W-:Y:S01]  /*2c80*/  USHF.R.U32.HI UR6, URZ, 0x4, UR6 ;  /* 0x00000004ff067899 */ /* 0x000fe20008011606 */
[----:B------:R-:W1:Y:S01]  /*2c90*/  LDS R0, [UR16+0x100] ;  /* 0x00010010ff007984 */ /* 0x000e620008000800 */
[----:B------:R-:W-:Y:S02]  /*2ca0*/  UIADD3 UR7, UPT, UPT, UR16, 0x34400, URZ ;  /* 0x0003440010077890 */ /* 0x000fe4000fffe0ff */
[----:B------:R-:W-:-:S02]  /*2cb0*/  ULOP3.LUT UR6, UR6, 0x3fff, URZ, 0xc0, !UPT ;  /* 0x00003fff06067892 */ /* 0x000fc4000f8ec0ff */
[----:B------:R-:W-:Y:S02]  /*2cc0*/  UIADD3 UR31, UPT, UPT, -UR4, URZ, URZ ;  /* 0x000000ff041f7290 */ /* 0x000fe4000fffe1ff */
[----:B------:R-:W-:Y:S02]  /*2cd0*/  ULOP3.LUT UR27, UR6, 0x10000, URZ, 0xfc, !UPT ;  /* 0x00010000061b7892 */ /* 0x000fe4000f8efcff */
[----:B------:R-:W-:Y:S02]  /*2ce0*/  USHF.R.U32.HI UR5, URZ, 0x4, UR5 ;  /* 0x00000004ff057899 */ /* 0x000fe40008011605 */
[----:B------:R-:W-:Y:S02]  /*2cf0*/  USHF.R.U32.HI UR4, URZ, 0x4, UR7 ;  /* 0x00000004ff047899 */ /* 0x000fe40008011607 */
[----:B------:R-:W-:Y:S02]  /*2d00*/  ULOP3.LUT UR5, UR5, 0x3fff, URZ, 0xc0, !UPT ;  /* 0x00003fff05057892 */ /* 0x000fe4000f8ec0ff */
[----:B------:R-:W-:-:S02]  /*2d10*/  ULOP3.LUT UR4, UR4, 0x3fff, URZ, 0xc0, !UPT ;  /* 0x00003fff04047892 */ /* 0x000fc4000f8ec0ff */
[----:B------:R-:W-:Y:S02]  /*2d20*/  UIADD3 UR32, UPT, UPT, UR16, 0xa0, URZ ;  /* 0x000000a010207890 */ /* 0x000fe4000fffe0ff */
[----:B------:R-:W-:Y:S02]  /*2d30*/  ULOP3.LUT UR28, UR5, 0x10000, URZ, 0xfc, !UPT ;  /* 0x00010000051c7892 */ /* 0x000fe4000f8efcff */
[----:B------:R-:W-:Y:S02]  /*2d40*/  ULOP3.LUT UR29, UR4, 0x10000, URZ, 0xfc, !UPT ;  /* 0x00010000041d7892 */ /* 0x000fe4000f8efcff */
[----:B---3--:R-:W-:Y:S01]  /*2d50*/  UISETP.GE.AND UP2, UPT, UR8, 0x1, UPT ;  /* 0x000000010800788c */ /* 0x008fe2000bf46270 */
[----:B-1----:R-:W-:Y:S01]  /*2d60*/  R2UR UR26, R0 ;  /* 0x00000000001a72ca */ /* 0x002fe200000e0000 */
[----:B------:R-:W-:-:S05]  /*2d70*/  IMAD.MOV.U32 R0, RZ, RZ, 0x840 ;  /* 0x00000840ff007424 */ /* 0x000fca00078e00ff */
[----:B------:R-:W-:-:S07]  /*2d80*/  R2UR UR6, R0 ;  /* 0x00000000000672ca */ /* 0x000fce00000e0000 */
[----:B------:R-:W-:Y:S02]  /*2d90*/  ULOP3.LUT UR15, UR26, 0x1, URZ, 0xc0, !UPT ;  /* 0x000000011a0f7892 */ /* 0x000fe4000f8ec0ff */
[----:B------:R-:W-:Y:S02]  /*2da0*/  UIADD3 UR30, UPT, UPT, UR26, 0x1e0, URZ ;  /* 0x000001e01a1e7890 */ /* 0x000fe4000fffe0ff */
[----:B------:R-:W-:-:S04]  /*2db0*/  ULOP3.LUT UR15, UR15, 0x14, URZ, 0xfc, !UPT ;  /* 0x000000140f0f7892 */ /* 0x000fc8000f8efcff */
[----:B------:R-:W-:-:S12]  /*2dc0*/  UPRMT UR15, UR15, 0x5410, UR6 ;  /* 0x000054100f0f7896 */ /* 0x000fd80008000006 */
.L_x_53:
[----:B------:R-:W-:Y:S02]  /*2dd0*/  LEA R0, R9, UR16, 0x3 ;  /* 0x0000001009007c11 */ /* 0x000fe4000f8e18ff */
[----:B------:R-:W-:Y:S02]  /*2de0*/  SHF.L.U32 R5, R3, 0x1f, RZ ;  /* 0x0000001f03057819 */ /* 0x000fe400000006ff */
[----:B------:R-:W-:Y:S02]  /*2df0*/  LEA R4, R9, UR16, 0x4 ;  /* 0x0000001009047c11 */ /* 0x000fe4000f8e20ff */
[----:B-1----:R-:W1:Y:S02]  /*2e00*/  SYNCS.PHASECHK.TRANS64.TRYWAIT P0, [R0+URZ+0x80], R5 ;  /* 0x00008005000075a7 */ /* 0x002e6400080011ff */
[----:B-123--:R-:W-:Y:S05]  /*2e10*/  @!P0 BRA `(.L_x_46) ;  /* 0x000000c400388947 */ /* 0x00efea0003800000 */
.L_x_186:
[----:B-1----:R-:W1:Y:S01]  /*2e20*/  LDS.128 R4, [R4+0xe0] ;  /* 0x0000e00004047984 */ /* 0x002e620000000c00 */
[----:B------:R-:W-:Y:S02]  /*2e30*/  VIADD R0, R0, 0x90 ;  /* 0x0000009000007836 */ /* 0x000fe40000000000 */
[----:B------:R-:W-:Y:S01]  /*2e40*/  VIADD R9, R9, 0x1 ;  /* 0x0000000109097836 */ /* 0x000fe20000000000 */
[----:B------:R-:W-:Y:S01]  /*2e50*/  @!PT LDS RZ, [RZ] ;  /* 0x00000000fffff984 */ /* 0x000fe20000000800 */
[----:B------:R-:W-:Y:S01]  /*2e60*/  @!PT LDS RZ, [RZ] ;  /* 0x00000000fffff984 */ /* 0x000fe20000000800 */
[----:B------:R-:W-:Y:S01]  /*2e70*/  @!PT LDS RZ, [RZ] ;  /* 0x00000000fffff984 */ /* 0x000fe20000000800 */
[----:B------:R-:W-:Y:S01]  /*2e80*/  @!PT LDS RZ, [RZ] ;  /* 0x00000000fffff984 */ /* 0x000fe20000000800 */
[----:B------:R2:W-:Y:S06]  /*2e90*/  MEMBAR.ALL.CTA ;  /* 0x0000000000007992 */ /* 0x0005ec0000008000 */
[----:B--2---:R-:W2:Y:S01]  /*2ea0*/  FENCE.VIEW.ASYNC.S ;  /* 0x00000000000073c6 */ /* 0x004ea20000000000 */
[----:B------:R-:W-:-:S04]  /*2eb0*/  PRMT R0, RZ, 0x654, R0 ;  /* 0x00000654ff007816 */ /* 0x000fc80000000000 */
[----:B--2---:R2:W-:Y:S01]  /*2ec0*/  SYNCS.ARRIVE.TRANS64.RED.A1T0 RZ, [R0+URZ], RZ ;  /* 0x000000ff00ff79a7 */ /* 0x0045e200081004ff */
[----:B-1----:R-:W-:Y:S02]  /*2ed0*/  LOP3.LUT P1, RZ, R6, 0x1, RZ, 0xc0, !PT ;  /* 0x0000000106ff7812 */ /* 0x002fe4000782c0ff */
[----:B------:R-:W-:Y:S01]  /*2ee0*/  LOP3.LUT R6, R8, 0x1, RZ, 0x3c, !PT ;  /* 0x0000000108067812 */ /* 0x000fe200078e3cff */
[----:B--2---:R-:W-:Y:S10]  /*2ef0*/  BRA.U !UP2, `(.L_x_47) ;  /* 0x000000050a287547 */ /* 0x004ff4000b800000 */
[----:B------:R-:W-:Y:S01]  /*2f00*/  ULEA UR4, UR21, UR16, 0x3 ;  /* 0x0000001015047291 */ /* 0x000fe2000f8e18ff */
[----:B------:R-:W-:Y:S01]  /*2f10*/  SHF.L.U32 R0, R2, 0x1f, RZ ;  /* 0x0000001f02007819 */ /* 0x000fe200000006ff */
[----:B------:R-:W-:Y:S01]  /*2f20*/  IMAD.MOV.U32 R4, RZ, RZ, 0x840 ;  /* 0x00000840ff047424 */ /* 0x000fe200078e00ff */
[----:B------:R-:W-:Y:S01]  /*2f30*/  R2UR UR25, R6 ;  /* 0x00000000061972ca */ /* 0x000fe200000e0000 */
[----:B------:R-:W-:Y:S01]  /*2f40*/  UMOV UR22, URZ ;  /* 0x000000ff00167c82 */ /* 0x000fe20008000000 */
[----:B------:R-:W-:Y:S01]  /*2f50*/  UMOV UR20, 0x1 ;  /* 0x0000000100147882 */ /* 0x000fe20000000000 */
[----:B------:R-:W-:Y:S01]  /*2f60*/  UMOV UR19, 0xffffffff ;  /* 0xffffffff00137882 */ /* 0x000fe20000000000 */
[----:B------:R-:W-:Y:S01]  /*2f70*/  UMOV UR7, UR21 ;  /* 0x0000001500077c82 */ /* 0x000fe20008000000 */
[----:B------:R-:W-:Y:S01]  /*2f80*/  UMOV UR18, UR31 ;  /* 0x0000001f00127c82 */ /* 0x000fe20008000000 */
[----:B------:R1:W2:Y:S01]  /*2f90*/  SYNCS.PHASECHK.TRANS64.TRYWAIT P2, [UR4], R0 ;  /* 0x00000000ff0075a7 */ /* 0x0002a20008041104 */
[----:B------:R-:W-:Y:S01]  /*2fa0*/  UMOV UR17, UR33 ;  /* 0x0000002100117c82 */ /* 0x000fe20008000000 */
[----:B------:R-:W-:-:S05]  /*2fb0*/  UMOV UR24, URZ ;  /* 0x000000ff00187c82 */ /* 0x000fca0008000000 */
[----:B------:R-:W-:-:S12]  /*2fc0*/  UIMAD UR25, UR25, 0xe0, UR26 ;  /* 0x000000e0191978a4 */ /* 0x000fd8000f8e021a */
.L_x_52:
[----:B---3--:R-:W-:Y:S01]  /*2fd0*/  ULEA UR8, UR7, UR16, 0x3 ;  /* 0x0000001007087291 */ /* 0x008fe2000f8e18ff */
[----:B--2---:R-:W-:Y:S11]  /*2fe0*/  @P2 BRA `(.L_x_48) ;  /* 0x00000000000c2947 */ /* 0x004ff60003800000 */
[----:B------:R-:W-:Y:S04]  /*2ff0*/  SHF.L.U32 R5, R2, 0x1f, RZ ;  /* 0x0000001f02057819 */ /* 0x000fe800000006ff */
[----:B------:R-:W2:Y:S02]  /*3000*/  SYNCS.PHASECHK.TRANS64.TRYWAIT P0, [UR8], R5 ;  /* 0x00000005ff0075a7 */ /* 0x000ea40008001108 */
[----:B--2---:R-:W-:Y:S05]  /*3010*/  @!P0 BRA `(.L_x_49) ;  /* 0x000000c000cc8947 */ /* 0x004fea0003800000 */
.L_x_48:
[----:B------:R-:W-:Y:S01]  /*3020*/  UISETP.NE.AND UP0, UPT, UR17, 0x1, UPT ;  /* 0x000000011100788c */ /* 0x000fe2000bf05270 */
[----:B------:R-:W-:Y:S01]  /*3030*/  PLOP3.LUT P2, PT, PT, PT, PT, 0x80, 0x8 ;  /* 0x000000000008781c */ /* 0x000fe20003f4f070 */
[----:B------:R-:W-:Y:S04]  /*3040*/  UIADD3 UR4, UPT, UPT, UR7, 0x1, URZ ;  /* 0x0000000107047890 */ /* 0x000fe8000fffe0ff */
[----:B------:R-:W-:Y:S01]  /*3050*/  UISETP.NE.AND UP1, UPT, UR4, 0x4, UPT ;  /* 0x000000040400788c */ /* 0x000fe2000bf25270 */
[----:B------:R-:W-:Y:S03]  /*3060*/  PLOP3.LUT P0, PT, PT, PT, UP0, 0x80, 0x8 ;  /* 0x000000000008781c */ /* 0x000fe60003f0f008 */
[----:B------:R-:W-:Y:S02]  /*3070*/  USEL UR5, URZ, 0x1, UP1 ;  /* 0x00000001ff057887 */ /* 0x000fe40008800000 */
[----:B------:R-:W-:Y:S04]  /*3080*/  USEL UR21, UR4, URZ, UP1 ;  /* 0x000000ff04157287 */ /* 0x000fe80008800000 */
[----:B------:R-:W-:Y:S01]  /*3090*/  @UP0 ULEA UR4, UR21, UR16, 0x3 ;  /* 0x0000001015040291 */ /* 0x000fe2000f8e18ff */
[----:B------:R-:W-:Y:S04]  /*30a0*/  LOP3.LUT R2, R2, UR5, RZ, 0x3c, !PT ;  /* 0x0000000502027c12 */ /* 0x000fe8000f8e3cff */
[----:B-1----:R-:W-:Y:S04]  /*30b0*/  @P0 SHF.L.U32 R0, R2, 0x1f, RZ ;  /* 0x0000001f02000819 */ /* 0x002fe800000006ff */
[----:B------:R1:W2:Y:S01]  /*30c0*/  @P0 SYNCS.PHASECHK.TRANS64.TRYWAIT P2, [UR4], R0 ;  /* 0x00000000ff0005a7 */ /* 0x0002a20008041104 */
[----:B------:R-:W-:Y:S04]  /*30d0*/  ULOP3.LUT UR4, UR20, 0x1, URZ, 0xc0, !UPT ;  /* 0x0000000114047892 */ /* 0x000fe8000f8ec0ff */
[----:B------:R-:W-:Y:S09]  /*30e0*/  UISETP.NE.U32.AND UP0, UPT, UR4, 0x1, UPT ;  /* 0x000000010400788c */ /* 0x000ff2000bf05070 */
[----:B------:R-:W-:Y:S05]  /*30f0*/  BRA.U UP0, `(.L_x_50) ;  /* 0x0000000100207547 */ /* 0x000fea000b800000 */
[----:B------:R-:W-:Y:S02]  /*3100*/  ULEA UR4, UR7, UR29, 0x7 ;  /* 0x0000001d07047291 */ /* 0x000fe4000f8e38ff */
[----:B------:R-:W-:Y:S01]  /*3110*/  UISETP.NE.AND UP0, UPT, UR19, -0x1, UPT ;  /* 0xffffffff1300788c */ /* 0x000fe2000bf05270 */
[----:B------:R-:W-:Y:S06]  /*3120*/  UMOV UR5, 0x4008 ;  /* 0x0000400800057882 */ /* 0x000fec0000000000 */
[----:B------:R3:W-:Y:S02]  /*3130*/  UTCCP.T.S.128dp128bit tmem[UR26+0x1e0], gdesc[UR4] ;  /* 0x0001e0041a0079e7 */ /* 0x0007e40008180000 */
[----:B------:R-:W-:Y:S05]  /*3140*/  BRA.U UP0, `(.L_x_50) ;  /* 0x00000001000c7547 */ /* 0x000fea000b800000 */
[----:B------:R-:W-:Y:S04]  /*3150*/  SHF.L.U32 R5, R8, 0x1f, RZ ;  /* 0x0000001f08057819 */ /* 0x000fe800000006ff */
[----:B------:R-:W4:Y:S02]  /*3160*/  SYNCS.PHASECHK.TRANS64.TRYWAIT P0, [UR16+0xa8], R5 ;  /* 0x0000a805ff0075a7 */ /* 0x000f240008001110 */
[----:B----4-:R-:W-:Y:S05]  /*3170*/  @!P0 BRA `(.L_x_51) ;  /* 0x000000c0008c8947 */ /* 0x010fea0003800000 */
.L_x_50:
[----:B------:R-:W-:Y:S01]  /*3180*/  ELECT P0, URZ, PT ;  /* 0x0000000000ff782f */ /* 0x000fe20003800000 */
[----:B------:R-:W-:Y:S02]  /*3190*/  ULEA UR14, UR22, UR30, 0x1 ;  /* 0x0000001e160e7291 */ /* 0x000fe4000f8e08ff */
[----:B------:R-:W-:Y:S02]  /*31a0*/  ULEA UR6, UR7, UR28, 0xb ;  /* 0x0000001c07067291 */ /* 0x000fe4000f8e58ff */
[----:B------:R-:W-:Y:S02]  /*31b0*/  UIADD3 UR11, UPT, UPT, UR14, 0x1, URZ ;  /* 0x000000010e0b7890 */ /* 0x000fe4000fffe0ff */
[----:B------:R-:W-:Y:S02]  /*31c0*/  UISETP.NE.U32.AND UP0, UPT, UR24, URZ, UPT ;  /* 0x000000ff1800728c */ /* 0x000fe4000bf05070 */
[----:B---3--:R-:W-:Y:S02]  /*31d0*/  ULOP3.LUT UR4, UR11, 0x1, URZ, 0xc0, !UPT ;  /* 0x000000010b047892 */ /* 0x008fe4000f8ec0ff */
[----:B------:R-:W-:Y:S02]  /*31e0*/  UIADD3 UR23, UPT, UPT, UR8, 0x20, URZ ;  /* 0x0000002008177890 */ /* 0x000fe4000fffe0ff */
[----:B------:R-:W-:Y:S01]  /*31f0*/  @P0 R2UR UR5, R4 ;  /* 0x00000000040502ca */ /* 0x000fe200000e0000 */
[----:B------:R-:W-:Y:S02]  /*3200*/  ULOP3.LUT UR4, UR4, 0x14, URZ, 0xfc, !UPT ;  /* 0x0000001404047892 */ /* 0x000fe4000f8efcff */
[----:B------:R-:W-:Y:S02]  /*3210*/  ULOP3.LUT UR14, UR14, 0xfffffffe, URZ, 0xc0, !UPT ;  /* 0xfffffffe0e0e7892 */ /* 0x000fe4000f8ec0ff */
[----:B------:R-:W-:Y:S02]  /*3220*/  UIADD3 UR12, UPT, UPT, UR6, 0x4, URZ ;  /* 0x00000004060c7890 */ /* 0x000fe4000fffe0ff */
[----:B------:R-:W-:Y:S01]  /*3230*/  ULOP3.LUT UR8, UR11, 0xfffffffe, URZ, 0xc0, !UPT ;  /* 0xfffffffe0b087892 */ /* 0x000fe2000f8ec0ff */
[----:B-1----:R-:W-:Y:S01]  /*3240*/  IMAD.U32 R5, RZ, RZ, UR4 ;  /* 0x00000004ff057e24 */ /* 0x002fe2000f8e00ff */
[----:B------:R-:W-:Y:S02]  /*3250*/  ULEA UR4, UR7, UR27, 0x9 ;  /* 0x0000001b07047291 */ /* 0x000fe4000f8e48ff */
[----:B------:R-:W-:Y:S02]  /*3260*/  UIADD3 UR18, UPT, UPT, UR18, 0x1, URZ ;  /* 0x0000000112127890 */ /* 0x000fe4000fffe0ff */
[----:B------:R-:W-:Y:S01]  /*3270*/  UIADD3 UR10, UPT, UPT, UR4, 0x2, URZ ;  /* 0x00000002040a7890 */ /* 0x000fe2000fffe0ff */
[----:B------:R-:W-:Y:S01]  /*3280*/  IMAD.U32 R0, RZ, RZ, UR5 ;  /* 0x00000005ff007e24 */ /* 0x000fe2000f8e00ff */
[----:B------:R-:W-:Y:S02]  /*3290*/  UIADD3 UR20, UPT, UPT, UR20, 0x1, URZ ;  /* 0x0000000114147890 */ /* 0x000fe4000fffe0ff */
[----:B------:R-:W-:Y:S02]  /*32a0*/  UIADD3 UR19, UPT, UPT, UR19, -0x1, URZ ;  /* 0xffffffff13137890 */ /* 0x000fe4000fffe0ff */
[----:B------:R-:W-:Y:S01]  /*32b0*/  UIADD3 UR17, UPT, UPT, UR17, -0x1, URZ ;  /* 0xffffffff11117890 */ /* 0x000fe2000fffe0ff */
[----:B------:R-:W-:Y:S01]  /*32c0*/  @P0 PRMT R0, R5, 0x5410, R0 ;  /* 0x0000541005000816 */ /* 0x000fe20000000000 */
[----:B------:R-:W-:Y:S01]  /*32d0*/  ULOP3.LUT UR22, UR22, 0x1, URZ, 0x3c, !UPT ;  /* 0x0000000116167892 */ /* 0x000fe2000f8e3cff */
[----:B------:R-:W-:Y:S02]  /*32e0*/  UMOV UR7, 0x40004040 ;  /* 0x4000404000077882 */ /* 0x000fe40000000000 */
[----:B------:R-:W-:Y:S01]  /*32f0*/  @P0 R2UR UR9, R0 ;  /* 0x00000000000902ca */ /* 0x000fe200000e0000 */
[----:B------:R-:W-:Y:S01]  /*3300*/  UMOV UR5, 0x80004020 ;  /* 0x8000402000057882 */ /* 0x000fe20000000000 */
[----:B------:R-:W-:Y:S01]  /*3310*/  UMOV UR13, 0x40004040 ;  /* 0x40004040000d7882 */ /* 0x000fe20000000000 */
[----:B------:R1:W-:Y:S01]  /*3320*/  UTCHMMA gdesc[UR4], gdesc[UR6], tmem[UR25], tmem[UR14], idesc[UR15], UP0 ;  /* 0x00ff0e06040075ea */ /* 0x0003e20008000019 */
[----:B------:R-:W-:Y:S01]  /*3330*/  UISETP.NE.AND UP0, UPT, UR18, URZ, UPT ;  /* 0x000000ff1200728c */ /* 0x000fe2000bf05270 */
[----:B------:R-:W-:Y:S01]  /*3340*/  UMOV UR11, 0x80004020 ;  /* 0x80004020000b7882 */ /* 0x000fe20000000000 */
[----:B------:R-:W-:Y:S07]  /*3350*/  UMOV UR24, 0x1 ;  /* 0x0000000100187882 */ /* 0x000fee0000000000 */
[----:B------:R3:W-:Y:S01]  /*3360*/  UTCHMMA gdesc[UR10], gdesc[UR12], tmem[UR25], tmem[UR8], idesc[UR9], UPT ;  /* 0x00ff080c0a0075ea */ /* 0x0007e2000b800019 */
[----:B------:R3:W-:Y:S01]  /*3370*/  UTCBAR [UR23], URZ ;  /* 0x000000ff170073e9 */ /* 0x0007e200080000ff */
[----:B-1----:R-:W-:Y:S01]  /*3380*/  UMOV UR7, UR21 ;  /* 0x0000001500077c82 */ /* 0x002fe20008000000 */
[----:B------:R-:W-:Y:S05]  /*3390*/  BRA.U UP0, `(.L_x_52) ;  /* 0xfffffffd000c7547 */ /* 0x000fea000b83ffff */
.L_x_47:
[C---:B------:R-:W-:Y:S01]  /*33a0*/  ISETP.NE.AND P0, PT, R9.reuse, 0x2, PT ;  /* 0x000000020900780c */ /* 0x040fe20003f05270 */
[----:B------:R1:W-:Y:S01]  /*33b0*/  UTCBAR [UR32], URZ ;  /* 0x000000ff200073e9 */ /* 0x0003e200080000ff */
[----:B------:R-:W-:Y:S02]  /*33c0*/  IMAD.MOV.U32 R8, RZ, RZ, R6 ;  /* 0x000000ffff087224 */ /* 0x000fe400078e0006 */
[----:B------:R-:W-:Y:S02]  /*33d0*/  SEL R0, RZ, 0x1, P0 ;  /* 0x00000001ff007807 */ /* 0x000fe40000000000 */
[----:B------:R-:W-:Y:S02]  /*33e0*/  SEL R9, R9, RZ, P0 ;  /* 0x000000ff09097207 */ /* 0x000fe40000000000 */
[----:B------:R-:W-:Y:S01]  /*33f0*/  LOP3.LUT R3, R3, R0, RZ, 0x3c, !PT ;  /* 0x0000000003037212 */ /* 0x000fe200078e3cff */
[----:B------:R-:W-:Y:S06]  /*3400*/  @P1 BRA `(.L_x_53) ;  /* 0xfffffff800701947 */ /* 0x000fec000383ffff */
[----:B------:R-:W4:Y:S01]  /*3410*/  S2UR UR6, SR_CgaCtaId ;  /* 0x00000000000679c3 */ /* 0x000f220000008800 */
[----:B------:R-:W-:Y:S01]  /*3420*/  ELECT P0, URZ, PT ;  /* 0x0000000000ff782f */ /* 0x000fe20003800000 */
[----:B------:R-:W-:Y:S01]  /*3430*/  IMAD.MOV.U32 R0, RZ, RZ, 0x1 ;  /* 0x00000001ff007424 */ /* 0x000fe200078e00ff */
[----:B------:R-:W-:Y:S01]  /*3440*/  UMOV UR4, 0x40 ;  /* 0x0000004000047882 */ /* 0x000fe20000000000 */
[----:B------:R-:W-:-:S04]  /*3450*/  SHF.L.U32 R3, RZ, 0x1f, RZ ;  /* 0x0000001fff037819 */ /* 0x000fc800000006ff */
[----:B------:R-:W-:Y:S01]  /*3460*/  UVIRTCOUNT.DEALLOC.SMPOOL 0x80 ;  /* 0x000000800000784c */ /* 0x000fe20000000000 */
[----:B----4-:R-:W-:-:S09]  /*3470*/  ULEA UR6, UR6, UR4, 0x18 ;  /* 0x0000000406067291 */ /* 0x010fd2000f8ec0ff */
[----:B------:R4:W-:Y:S01]  /*3480*/  @P0 STS.U8 [UR6+0x1c], R0 ;  /* 0x00001c00ff000988 */ /* 0x0009e20008000006 */
[----:B------:R-:W2:Y:S02]  /*3490*/  SYNCS.PHASECHK.TRANS64.TRYWAIT P0, [UR16+0xd0], R3 ;  /* 0x0000d003ff0075a7 */ /* 0x000ea40008001110 */
[----:B--2-4-:R-:W-:Y:S05]  /*34a0*/  @!P0 BRA `(.L_x_54) ;  /* 0x000000bc00d88947 */ /* 0x014fea0003800000 */
.L_x_190:
[----:B------:R-:W-:Y:S01]  /*34b0*/  NOP ;  /* 0x0000000000007918 */ /* 0x000fe20000000000 */
[----:B--2---:R-:W2:Y:S01]  /*34c0*/  LDS R0, [UR6+0x14] ;  /* 0x00001406ff007984 */ /* 0x004ea20008000800 */
[----:B------:R-:W-:Y:S01]  /*34d0*/  ULOP3.LUT UR4, UR26, 0xffff, URZ, 0xc0, !UPT ;  /* 0x0000ffff1a047892 */ /* 0x000fe2000f8ec0ff */
[----:B------:R-:W-:Y:S01]  /*34e0*/  UMOV UR5, 0xffff ;  /* 0x0000ffff00057882 */ /* 0x000fe20000000000 */
[----:B------:R-:W-:Y:S02]  /*34f0*/  UMOV UR7, 0x1 ;  /* 0x0000000100077882 */ /* 0x000fe40000000000 */
[----:B------:R-:W-:-:S04]  /*3500*/  USHF.R.U32.HI UR4, URZ, 0x5, UR4 ;  /* 0x00000005ff047899 */ /* 0x000fc80008011604 */
[----:B------:R-:W-:Y:S02]  /*3510*/  USHF.L.U32 UR5, UR5, UR4, URZ ;  /* 0x0000000405057299 */ /* 0x000fe400080006ff */
[----:B------:R-:W-:-:S04]  /*3520*/  USHF.L.U32 UR4, UR7, UR4, URZ ;  /* 0x0000000407047299 */ /* 0x000fc800080006ff */
[----:B--2---:R-:W-:-:S04]  /*3530*/  LOP3.LUT R0, R0, UR5, RZ, 0xc0, !PT ;  /* 0x0000000500007c12 */ /* 0x004fc8000f8ec0ff */
[----:B------:R-:W-:-:S13]  /*3540*/  ISETP.NE.AND P0, PT, R0, UR5, PT ;  /* 0x0000000500007c0c */ /* 0x000fda000bf05270 */
[----:B------:R-:W-:Y:S05]  /*3550*/  @P0 BRA `(.L_x_55) ;  /* 0x0000000000580947 */ /* 0x000fea0003800000 */
[----:B------:R-:W2:Y:S02]  /*3560*/  LDS R0, [UR6+0x18] ;  /* 0x00001806ff007984 */ /* 0x000ea40008000800 */
[----:B--2---:R-:W-:-:S04]  /*3570*/  LOP3.LUT R0, R0, UR4, RZ, 0xc0, !PT ;  /* 0x0000000400007c12 */ /* 0x004fc8000f8ec0ff */
[----:B------:R-:W-:-:S13]  /*3580*/  ISETP.NE.AND P0, PT, R0, UR4, PT ;  /* 0x0000000400007c0c */ /* 0x000fda000bf05270 */
[----:B------:R-:W-:Y:S05]  /*3590*/  @P0 BRA `(.L_x_56) ;  /* 0x00000000003c0947 */ /* 0x000fea0003800000 */
[----:B------:R-:W2:Y:S01]  /*35a0*/  S2R R2, SR_LANEID ;  /* 0x0000000000027919 */ /* 0x000ea20000000000 */
[----:B------:R-:W-:Y:S01]  /*35b0*/  ULOP3.LUT UR5, URZ, UR5, URZ, 0x33, !UPT ;  /* 0x00000005ff057292 */ /* 0x000fe2000f8e33ff */
[----:B------:R-:W-:Y:S01]  /*35c0*/  LOP3.LUT R4, RZ, UR4, RZ, 0x33, !PT ;  /* 0x00000004ff047c12 */ /* 0x000fe2000f8e33ff */
[----:B------:R-:W-:Y:S02]  /*35d0*/  VOTEU.ANY UR4, UPT, PT ;  /* 0x0000000000047886 */ /* 0x000fe400038e0100 */
[----:B------:R-:W-:Y:S01]  /*35e0*/  UFLO.U32 UR4, UR4 ;  /* 0x00000004000472bd */ /* 0x000fe200080e0000 */
[----:B------:R-:W4:Y:S01]  /*35f0*/  REDUX UR7, R4 ;  /* 0x00000000040773c4 */ /* 0x000f220000000000 */
[----:B------:R-:W-:-:S06]  /*3600*/  IMAD.U32 R0, RZ, RZ, UR5 ;  /* 0x00000005ff007e24 */ /* 0x000fcc000f8e00ff */
[----:B------:R1:W-:Y:S01]  /*3610*/  UTCATOMSWS.AND URZ, UR5 ;  /* 0x0000000500ff79e3 */ /* 0x0003e20008000000 */
[----:B---3--:R-:W3:Y:S01]  /*3620*/  REDUX UR8, R0 ;  /* 0x00000000000873c4 */ /* 0x008ee20000000000 */
[----:B--2---:R-:W-:Y:S01]  /*3630*/  ISETP.EQ.U32.AND P0, PT, R2, UR4, PT ;  /* 0x0000000402007c0c */ /* 0x004fe2000bf02070 */
[----:B----4-:R-:W-:Y:S01]  /*3640*/  IMAD.U32 R2, RZ, RZ, UR7 ;  /* 0x00000007ff027e24 */ /* 0x010fe2000f8e00ff */
[----:B---3--:R-:W-:-:S11]  /*3650*/  MOV R3, UR8 ;  /* 0x0000000800037c02 */ /* 0x008fd60008000f00 */
[----:B------:R1:W-:Y:S04]  /*3660*/  @P0 ATOMS.AND RZ, [UR6+0x14], R3 ;  /* 0x00001403ffff098c */ /* 0x0003e8000a800006 */
[----:B------:R1:W-:Y:S01]  /*3670*/  @P0 ATOMS.AND RZ, [UR6+0x18], R2 ;  /* 0x00001802ffff098c */ /* 0x0003e2000a800006 */
[----:B------:R-:W-:Y:S05]  /*3680*/  BRA `(.L_x_57) ;  /* 0x0000000000147947 */ /* 0x000fea0003800000 */
.L_x_56:
[----:B------:R-:W-:Y:S02]  /*3690*/  MOV R2, 0x36b0 ;  /* 0x000036b000027802 */ /* 0x000fe40000000f00 */
[----:B-1-3-5:R-:W-:Y:S05]  /*36a0*/  CALL.REL.NOINC `($__internal_0_$__cuda_sm10x_tcgen05_guardrail_trap_col_being_dealloced_not_returned_by_alloc) ;  /* 0x000000c400587944 */ /* 0x02afea0003c00000 */
[----:B------:R-:W-:Y:S05]  /*36b0*/  BRA `(.L_x_57) ;  /* 0x0000000000087947 */ /* 0x000fea0003800000 */
.L_x_55:
[----:B------:R-:W-:Y:S02]  /*36c0*/  MOV R2, 0x36e0 ;  /* 0x000036e000027802 */ /* 0x000fe40000000f00 */
[----:B-1-3-5:R-:W-:Y:S05]  /*36d0*/  CALL.REL.NOINC `($__internal_2_$__cuda_sm10x_tcgen05_guardrail_trap_unallocated_columns_being_dealloced) ;  /* 0x000000c400647944 */ /* 0x02afea0003c00000 */
.L_x_57:
[----:B------:R-:W-:Y:S01]  /*36e0*/  NOP ;  /* 0x0000000000007918 */ /* 0x000fe20000000000 */
[----:B-1----:R-:W-:Y:S05]  /*36f0*/  EXIT ;  /* 0x000000000000794d */ /* 0x002fea0003800000 */
.L_x_41:
[----:B------:R-:W-:-:S09]  /*3700*/  UISETP.NE.OR UP0, UPT, UR24, 0x3, !UP3 ;  /* 0x000000031800788c */ /* 0x000fd2000df05670 */
[----:B------:R-:W-:Y:S05]  /*3710*/  BRA.U UP0, `(.L_x_58) ;  /* 0x00000029004c7547 */ /* 0x000fea000b800000 */
[----:B------:R-:W1:Y:S01]  /*3720*/  LDCU.64 UR4, c[0x0][0xa88] ;  /* 0x00015100ff0477ac */ /* 0x000e620008000a00 */
[----:B------:R-:W2:Y:S01]  /*3730*/  LDC.64 R12, c[0x0][0x348] ;  /* 0x0000d200ff0c7b82 */ /* 0x000ea20000000a00 */
[----:B------:R-:W-:Y:S01]  /*3740*/  R2UR UR54, R73 ;  /* 0x00000000493672ca */ /* 0x000fe200000e0000 */
[----:B------:R-:W-:Y:S01]  /*3750*/  HFMA2 R9, -RZ, RZ, 0, 0 ;  /* 0x00000000ff097431 */ /* 0x000fe200000001ff */
[----:B------:R-:W3:Y:S01]  /*3760*/  LDCU UR45, c[0x0][0x370] ;  /* 0x00006e00ff2d77ac */ /* 0x000ee20008000800 */
[----:B------:R-:W-:Y:S01]  /*3770*/  R2UR UR52, R78 ;  /* 0x000000004e3472ca */ /* 0x000fe200000e0000 */
[----:B------:R-:W-:Y:S01]  /*3780*/  IMAD.MOV.U32 R11, RZ, RZ, 0x1 ;  /* 0x00000001ff0b7424 */ /* 0x000fe200078e00ff */
[----:B------:R-:W3:Y:S01]  /*3790*/  LDCU.128 UR48, c[0x0][0xd10] ;  /* 0x0001a200ff3077ac */ /* 0x000ee20008000c00 */
[----:B------:R-:W-:Y:S02]  /*37a0*/  IMAD.MOV.U32 R10, RZ, RZ, RZ ;  /* 0x000000ffff0a7224 */ /* 0x000fe400078e00ff */
[----:B------:R-:W-:Y:S01]  /*37b0*/  IMAD.MOV.U32 R3, RZ, RZ, 0x4000 ;  /* 0x00004000ff037424 */ /* 0x000fe200078e00ff */
[----:B------:R-:W4:Y:S01]  /*37c0*/  LDCU UR41, c[0x0][0x374] ;  /* 0x00006e80ff2977ac */ /* 0x000f220008000800 */
[----:B------:R-:W4:Y:S01]  /*37d0*/  LDCU.64 UR42, c[0x0][0xa90] ;  /* 0x00015200ff2a77ac */ /* 0x000f220008000a00 */
[----:B-1----:R-:W-:Y:S01]  /*37e0*/  UISETP.NE.U32.AND UP0, UPT, UR4, URZ, UPT ;  /* 0x000000ff0400728c */ /* 0x002fe2000bf05070 */
[----:B------:R-:W1:Y:S01]  /*37f0*/  LDCU UR15, c[0x0][0xd0c] ;  /* 0x0001a180ff0f77ac */ /* 0x000e620008000800 */
[----:B------:R-:W1:Y:S01]  /*3800*/  LDCU UR55, c[0x0][0xd20] ;  /* 0x0001a400ff3777ac */ /* 0x000e620008000800 */
[----:B------:R-:W1:Y:S01]  /*3810*/  LDCU UR4, c[0x0][0xd30] ;  /* 0x0001a600ff0477ac */ /* 0x000e620008000800 */
[----:B------:R-:W-:-:S02]  /*3820*/  UISETP.NE.AND.EX UP6, UPT, UR5, URZ, UPT, UP0 ;  /* 0x000000ff0500728c */ /* 0x000fc4000bfc5300 */
[----:B------:R-:W-:Y:S02]  /*3830*/  UISETP.NE.AND UP0, UPT, UR24, 0x2, UPT ;  /* 0x000000021800788c */ /* 0x000fe4000bf05270 */
[----:B---3--:R-:W-:Y:S02]  /*3840*/  UIMAD.WIDE.U32 UR8, UR45, UR48, URZ ;  /* 0x000000302d0872a5 */ /* 0x008fe4000f8e00ff */
[----:B----4-:R-:W-:Y:S02]  /*3850*/  UIMAD.WIDE.U32 UR6, UR41, UR51, URZ ;  /* 0x00000033290672a5 */ /* 0x010fe4000f8e00ff */
[----:B------:R-:W-:Y:S02]  /*3860*/  USEL UR53, URZ, 0x1, UP0 ;  /* 0x00000001ff357887 */ /* 0x000fe40008000000 */
[----:B------:R-:W-:Y:S01]  /*3870*/  UISETP.NE.U32.AND UP0, UPT, UR42, URZ, UPT ;  /* 0x000000ff2a00728c */ /* 0x000fe2000bf05070 */
[----:B------:R-:W-:Y:S01]  /*3880*/  UMOV UR32, 0x400 ;  /* 0x0000040000207882 */ /* 0x000fe20000000000 */
[----:B------:R-:W-:Y:S01]  /*3890*/  UMOV UR5, UR9 ;  /* 0x0000000900057c82 */ /* 0x000fe20008000000 */
[----:B------:R-:W-:Y:S01]  /*38a0*/  UMOV UR6, UR7 ;  /* 0x0000000700067c82 */ /* 0x000fe20008000000 */
[----:B------:R-:W-:-:S02]  /*38b0*/  UISETP.GE.AND UP4, UPT, UR44, 0x1, UPT ;  /* 0x000000012c00788c */ /* 0x000fc4000bf86270 */
[----:B------:R-:W-:Y:S02]  /*38c0*/  UISETP.NE.AND UP3, UPT, UR44, 0x1, UPT ;  /* 0x000000012c00788c */ /* 0x000fe4000bf65270 */
[----:B------:R-:W-:Y:S01]  /*38d0*/  UISETP.NE.AND.EX UP5, UPT, UR43, URZ, UPT, UP0 ;  /* 0x000000ff2b00728c */ /* 0x000fe2000bfa5300 */
[----:B------:R-:W-:Y:S01]  /*38e0*/  UMOV UR29, URZ ;  /* 0x000000ff001d7c82 */ /* 0x000fe20008000000 */
[----:B------:R-:W-:Y:S01]  /*38f0*/  UMOV UR35, URZ ;  /* 0x000000ff00237c82 */ /* 0x000fe20008000000 */
[----:B------:R-:W-:Y:S01]  /*3900*/  UPLOP3.LUT UP1, UPT, UPT, UPT, UPT, 0x40, 0x4 ;  /* 0x000000000004789c */ /* 0x000fe20003f2e870 */
[----:B------:R-:W3:Y:S01]  /*3910*/  LDCU.64 UR22, c[0x0][0xd28] ;  /* 0x0001a500ff1677ac */ /* 0x000ee20008000a00 */
[----:B------:R-:W-:Y:S02]  /*3920*/  ULEA UR32, UR37, UR32, 0x18 ;  /* 0x0000002025207291 */ /* 0x000fe4000f8ec0ff */
[----:B-1----:R-:W-:Y:S02]  /*3930*/  UISETP.NE.AND UP3, UPT, UR15, 0x1, UPT ;  /* 0x000000010f00788c */ /* 0x002fe4000bf65270 */
[----:B------:R-:W-:-:S02]  /*3940*/  USHF.R.U32.HI UR47, URZ, UR49, UR5 ;  /* 0x00000031ff2f7299 */ /* 0x000fc40008011605 */
[----:B------:R-:W-:Y:S02]  /*3950*/  USHF.R.U32.HI UR46, URZ, UR55, UR6 ;  /* 0x00000037ff2e7299 */ /* 0x000fe40008011606 */
[----:B------:R-:W-:Y:S02]  /*3960*/  UISETP.NE.AND UP0, UPT, UR50, 0x1, UPT ;  /* 0x000000013200788c */ /* 0x000fe4000bf05270 */
[----:B--2---:R-:W-:-:S11]  /*3970*/  UISETP.NE.AND UP4, UPT, UR4, 0x1, UPT ;  /* 0x000000010400788c */ /* 0x004fd6000bf85270 */
.L_x_73:
[C---:B------:R-:W-:Y:S02]  /*3980*/  LEA R8, R10.reuse, UR32, 0x3 ;  /* 0x000000200a087c11 */ /* 0x040fe4000f8e18ff */
[----:B------:R-:W-:Y:S02]  /*3990*/  SHF.L.U32 R5, R9, 0x1f, RZ ;  /* 0x0000001f09057819 */ /* 0x000fe400000006ff */
[----:B------:R-:W-:Y:S02]  /*39a0*/  LEA R6, R10, UR32, 0x4 ;  /* 0x000000200a067c11 */ /* 0x000fe4000f8e20ff */
[----:B------:R-:W1:Y:S02]  /*39b0*/  SYNCS.PHASECHK.TRANS64.TRYWAIT P0, [R8+URZ+0x80], R5 ;  /* 0x00008005080075a7 */ /* 0x000e6400080011ff */
[----:B-12---:R-:W-:Y:S05]  /*39c0*/  @!P0 BRA `(.L_x_59) ;  /* 0x000000b800a88947 */ /* 0x006fea0003800000 */
.L_x_191:
[----:B-1----:R-:W1:Y:S01]  /*39d0*/  LDS.128 R4, [R6+0xe0] ;  /* 0x0000e00006047984 */ /* 0x002e620000000c00 */
[----:B------:R-:W-:Y:S01]  /*39e0*/  UISETP.GE.AND UP0, UPT, UR44, 0x1, UPT ;  /* 0x000000012c00788c */ /* 0x000fe2000bf06270 */
[----:B------:R-:W-:Y:S01]  /*39f0*/  @!PT LDS RZ, [RZ] ;  /* 0x00000000fffff984 */ /* 0x000fe20000000800 */
[----:B------:R-:W-:Y:S01]  /*3a00*/  @!PT LDS RZ, [RZ] ;  /* 0x00000000fffff984 */ /* 0x000fe20000000800 */
[----:B------:R-:W-:Y:S01]  /*3a10*/  @!PT LDS RZ, [RZ] ;  /* 0x00000000fffff984 */ /* 0x000fe20000000800 */
[----:B------:R-:W-:Y:S01]  /*3a20*/  @!PT LDS RZ, [RZ] ;  /* 0x00000000fffff984 */ /* 0x000fe20000000800 */
[----:B------:R2:W-:Y:S06]  /*3a30*/  MEMBAR.ALL.CTA ;  /* 0x0000000000007992 */ /* 0x0005ec0000008000 */
[----:B--2---:R-:W2:Y:S01]  /*3a40*/  FENCE.VIEW.ASYNC.S ;  /* 0x00000000000073c6 */ /* 0x004ea20000000000 */
[----:B-1----:R-:W-:Y:S11]  /*3a50*/  LOP3.LUT P0, RZ, R6, 0x1, RZ, 0xc0, !PT ;  /* 0x0000000106ff7812 */ /* 0x002ff6000780c0ff */
[----:B------:R-:W-:Y:S02]  /*3a60*/  @!UPT UIADD3 URZ, UPT, UPT, URZ, URZ, URZ ;  /* 0x000000fffffff290 */ /* 0x000fe4000fffe0ff */
[----:B--2---:R-:W-:Y:S01]  /*3a70*/  VOTEU.ANY UP3, P0 ;  /* 0x0000000000ff7886 */ /* 0x004fe20000060100 */
[----:B------:R-:W-:Y:S11]  /*3a80*/  PLOP3.LUT P0, PT, PT, PT, UP3, 0x80, 0x8 ;  /* 0x000000000008781c */ /* 0x000ff60003f0f038 */
[----:B------:R-:W-:Y:S02]  /*3a90*/  @!UPT UIADD3 URZ, UPT, UPT, URZ, URZ, URZ ;  /* 0x000000fffffff290 */ /* 0x000fe4000fffe0ff */
[----:B------:R-:W-:Y:S02]  /*3aa0*/  @P0 SHF.R.U32.HI R0, RZ, 0x10, R5 ;  /* 0x00000010ff000819 */ /* 0x000fe40000011605 */
[----:B------:R-:W-:Y:S02]  /*3ab0*/  @P0 MOV R2, R4 ;  /* 0x0000000400020202 */ /* 0x000fe40000000f00 */
[----:B------:R-:W-:Y:S01]  /*3ac0*/  @P0 R2UR UR4, R0 ;  /* 0x00000000000402ca */ /* 0x000fe200000e0000 */
[----:B------:R-:W-:Y:S01]  /*3ad0*/  VIADD R0, R8, 0x90 ;  /* 0x0000009008007836 */ /* 0x000fe20000000000 */
[----:B------:R-:W-:Y:S02]  /*3ae0*/  @P0 LOP3.LUT R4, R5, 0xffff, RZ, 0xc0, !PT ;  /* 0x0000ffff05040812 */ /* 0x000fe400078ec0ff */
[----:B------:R-:W-:Y:S02]  /*3af0*/  @P0 R2UR UR6, R2 ;  /* 0x00000000020602ca */ /* 0x000fe400000e0000 */
[----:B------:R-:W-:Y:S02]  /*3b00*/  PRMT R0, RZ, 0x654, R0 ;  /* 0x00000654ff007816 */ /* 0x000fe40000000000 */
[----:B------:R-:W-:Y:S02]  /*3b10*/  @P0 R2UR UR5, R4 ;  /* 0x00000000040502ca */ /* 0x000fe400000e0000 */
[----:B------:R1:W-:Y:S03]  /*3b20*/  SYNCS.ARRIVE.TRANS64.RED.A1T0 RZ, [R0+URZ], RZ ;  /* 0x000000ff00ff79a7 */ /* 0x0003e600081004ff */
[----:B------:R-:W-:Y:S04]  /*3b30*/  @UP3 UMOV UR40, UR4 ;  /* 0x0000000400283c82 */ /* 0x000fe80008000000 */
[----:B------:R-:W-:Y:S04]  /*3b40*/  @UP3 UMOV UR14, UR6 ;  /* 0x00000006000e3c82 */ /* 0x000fe80008000000 */
[----:B------:R-:W-:Y:S01]  /*3b50*/  @UP3 UMOV UR13, UR5 ;  /* 0x00000005000d3c82 */ /* 0x000fe20008000000 */
[----:B------:R-:W-:Y:S05]  /*3b60*/  BRA.U !UP0, `(.L_x_60) ;  /* 0x0000000108c07547 */ /* 0x000fea000b800000 */
[----:B------:R-:W-:Y:S02]  /*3b70*/  UIMAD.WIDE.U32 UR8, UR13, UR51, URZ ;  /* 0x000000330d0872a5 */ /* 0x000fe4000f8e00ff */
[----:B------:R-:W-:Y:S02]  /*3b80*/  UP2UR UR10, UPR, URZ, 0x4 ;  /* 0x00000004ff0a7883 */ /* 0x000fe40008000000 */
[----:B------:R-:W-:Y:S02]  /*3b90*/  UISETP.NE.AND UP2, UPT, UR50, 0x1, UPT ;  /* 0x000000013200788c */ /* 0x000fe4000bf45270 */
[----:B------:R-:W-:Y:S02]  /*3ba0*/  UIMAD.WIDE.U32 UR16, UR14, UR48, URZ ;  /* 0x000000300e1072a5 */ /* 0x000fe4000f8e00ff */
[----:B------:R-:W-:Y:S02]  /*3bb0*/  USEL UR4, UR41, UR46, !UP2 ;  /* 0x0000002e29047287 */ /* 0x000fe4000d000000 */
[----:B------:R-:W-:Y:S02]  /*3bc0*/  UISETP.NE.AND UP0, UPT, UR15, 0x1, UPT ;  /* 0x000000010f00788c */ /* 0x000fe4000bf05270 */
[----:B------:R-:W-:Y:S02]  /*3bd0*/  UP2UR UR24, UPR, URZ, 0x2 ;  /* 0x00000002ff187883 */ /* 0x000fe40008000000 */
[----:B------:R-:W-:Y:S02]  /*3be0*/  UISETP.NE.AND UP1, UPT, UR44, 0x1, UPT ;  /* 0x000000012c00788c */ /* 0x000fe4000bf25270 */
[----:B---3--:R-:W-:Y:S02]  /*3bf0*/  UIMAD.WIDE.U32 UR18, UR4, UR22, URZ ;  /* 0x00000016041272a5 */ /* 0x008fe4000f8e00ff */
[----:B------:R-:W-:Y:S01]  /*3c00*/  USEL UR7, UR45, UR47, !UP0 ;  /* 0x0000002f2d077287 */ /* 0x000fe2000c000000 */
[----:B------:R-:W-:Y:S02]  /*3c10*/  UMOV UR5, UR9 ;  /* 0x0000000900057c82 */ /* 0x000fe40008000000 */
[----:B------:R-:W-:Y:S02]  /*3c20*/  USHF.R.U32.HI UR6, URZ, UR55, UR5 ;  /* 0x00000037ff067299 */ /* 0x000fe40008011605 */
[----:B------:R-:W-:Y:S02]  /*3c30*/  UIMAD.WIDE.U32 UR20, UR7, UR22, URZ ;  /* 0x00000016071472a5 */ /* 0x000fe4000f8e00ff */
[----:B------:R-:W-:Y:S02]  /*3c40*/  USEL UR6, UR13, UR6, !UP2 ;  /* 0x000000060d067287 */ /* 0x000fe4000d000000 */
[----:B------:R-:W-:Y:S01]  /*3c50*/  UISETP.NE.AND UP2, UPT, UR10, URZ, UPT ;  /* 0x000000ff0a00728c */ /* 0x000fe2000bf45270 */
[----:B------:R-:W-:Y:S01]  /*3c60*/  UMOV UR5, UR17 ;  /* 0x0000001100057c82 */ /* 0x000fe20008000000 */
[----:B------:R-:W-:Y:S02]  /*3c70*/  UIMAD.WIDE.U32 UR16, UR6, UR22, URZ ;  /* 0x00000016061072a5 */ /* 0x000fe4000f8e00ff */
[----:B------:R-:W-:Y:S03]  /*3c80*/  USHF.R.U32.HI UR8, URZ, UR49, UR5 ;  /* 0x00000031ff087299 */ /* 0x000fe60008011605 */
[----:B------:R-:W-:Y:S02]  /*3c90*/  UMOV UR5, UR19 ;  /* 0x0000001300057c82 */ /* 0x000fe40008000000 */
[----:B------:R-:W-:Y:S03]  /*3ca0*/  @UP1 USHF.R.U32.HI UR4, URZ, UR23, UR5 ;  /* 0x00000017ff041299 */ /* 0x000fe60008011605 */
[----:B------:R-:W-:Y:S01]  /*3cb0*/  UMOV UR5, UR21 ;  /* 0x0000001500057c82 */ /* 0x000fe20008000000 */
[----:B------:R-:W-:Y:S02]  /*3cc0*/  UIMAD UR4, UR44, UR4, URZ ;  /* 0x000000042c0472a4 */ /* 0x000fe4000f8e02ff */
[----:B------:R-:W-:Y:S02]  /*3cd0*/  @UP1 USHF.R.U32.HI UR7, URZ, UR23, UR5 ;  /* 0x00000017ff071299 */ /* 0x000fe40008011605 */
[----:B------:R-:W-:Y:S02]  /*3ce0*/  USEL UR5, UR14, UR8, !UP0 ;  /* 0x000000080e057287 */ /* 0x000fe4000c000000 */
[----:B------:R-:W-:Y:S02]  /*3cf0*/  UIMAD UR8, UR44, UR7, URZ ;  /* 0x000000072c0872a4 */ /* 0x000fe4000f8e02ff */
[----:B------:R-:W-:Y:S03]  /*3d00*/  UISETP.GE.AND UP0, UPT, UR6, UR4, UPT ;  /* 0x000000040600728c */ /* 0x000fe6000bf06270 */
[----:B------:R-:W-:Y:S01]  /*3d10*/  UMOV UR4, UR17 ;  /* 0x0000001100047c82 */ /* 0x000fe20008000000 */
[----:B------:R-:W-:Y:S02]  /*3d20*/  UISETP.GE.OR UP0, UPT, UR5, UR8, UP0 ;  /* 0x000000080500728c */ /* 0x000fe40008706670 */
[----:B------:R-:W-:Y:S02]  /*3d30*/  USHF.R.U32.HI UR4, URZ, UR23, UR4 ;  /* 0x00000017ff047299 */ /* 0x000fe40008011604 */
[----:B------:R-:W-:Y:S02]  /*3d40*/  UIMAD.WIDE.U32 UR8, UR5, UR22, URZ ;  /* 0x00000016050872a5 */ /* 0x000fe4000f8e00ff */
[----:B------:R-:W-:Y:S04]  /*3d50*/  USEL UR10, UR6, UR4, !UP1 ;  /* 0x00000004060a7287 */ /* 0x000fe8000c800000 */
[----:B------:R-:W-:Y:S01]  /*3d60*/  UIADD3 UR12, UPT, UPT, -UR10, URZ, URZ ;  /* 0x000000ff0a0c7290 */ /* 0x000fe2000fffe1ff */
[----:B------:R-:W-:Y:S02]  /*3d70*/  @!UP0 UMOV UR4, UR9 ;  /* 0x0000000900048c82 */ /* 0x000fe40008000000 */
[----:B------:R-:W-:Y:S02]  /*3d80*/  @!UP0 USHF.R.U32.HI UR4, URZ, UR23, UR4 ;  /* 0x00000017ff048299 */ /* 0x000fe40008011604 */
[----:B------:R-:W-:Y:S02]  /*3d90*/  UIMAD UR8, UR44, UR12, UR6 ;  /* 0x0000000c2c0872a4 */ /* 0x000fe4000f8e0206 */
[----:B------:R-:W-:Y:S02]  /*3da0*/  @!UP0 USEL UR4, UR5, UR4, !UP1 ;  /* 0x0000000405048287 */ /* 0x000fe4000c800000 */
[----:B------:R-:W-:Y:S02]  /*3db0*/  UISETP.NE.AND UP1, UPT, UR24, URZ, UPT ;  /* 0x000000ff1800728c */ /* 0x000fe4000bf25270 */
[----:B------:R-:W-:Y:S02]  /*3dc0*/  @!UP0 UIMAD UR7, UR7, UR8, UR4 ;  /* 0x00000008070782a4 */ /* 0x000fe4000f8e0204 */
[----:B------:R-:W-:Y:S02]  /*3dd0*/  @!UP0 UIADD3 UR9, UPT, UPT, UR10, -UR4, URZ ;  /* 0x800000040a098290 */ /* 0x000fe4000fffe0ff */
[----:B------:R-:W-:Y:S02]  /*3de0*/  UIADD3 UR8, UPT, UPT, -UR6, URZ, URZ ;  /* 0x000000ff06087290 */ /* 0x000fe4000fffe1ff */
[----:B------:R-:W-:Y:S02]  /*3df0*/  UIADD3 UR4, UPT, UPT, -UR5, URZ, URZ ;  /* 0x000000ff05047290 */ /* 0x000fe4000fffe1ff */
[----:B------:R-:W-:Y:S03]  /*3e00*/  @!UP0 UIMAD UR6, UR9, UR44, UR5 ;  /* 0x0000002c090682a4 */ /* 0x000fe6000f8e0205 */
[----:B------:R-:W-:Y:S01]  /*3e10*/  @!UP0 UMOV UR5, UR7 ;  /* 0x0000000700058c82 */ /* 0x000fe20008000000 */
[----:B------:R-:W-:Y:S02]  /*3e20*/  UIMAD UR7, UR15, UR4, UR14 ;  /* 0x000000040f0772a4 */ /* 0x000fe4000f8e020e */
[----:B------:R-:W-:Y:S02]  /*3e30*/  UIMAD UR4, UR50, UR8, UR13 ;  /* 0x00000008320472a4 */ /* 0x000fe4000f8e020d */
[----:B------:R-:W-:Y:S02]  /*3e40*/  UIMAD UR14, UR5, UR15, UR7 ;  /* 0x0000000f050e72a4 */ /* 0x000fe4000f8e0207 */
[----:B------:R-:W-:Y:S11]  /*3e50*/  UIMAD UR13, UR6, UR50, UR4 ;  /* 0x00000032060d72a4 */ /* 0x000ff6000f8e0204 */
[----:B------:R-:W-:Y:S01]  /*3e60*/  @!UPT UIADD3 URZ, UPT, UPT, URZ, URZ, URZ ;  /* 0x000000fffffff290 */ /* 0x000fe2000fffe0ff */
.L_x_60:
[----:B------:R-:W2:Y:S01]  /*3e70*/  @!UP4 LDCU.128 UR16, c[0x0][0xd10] ;  /* 0x0001a200ff10c7ac */ /* 0x000ea20008000c00 */
[----:B------:R-:W-:Y:S04]  /*3e80*/  ISETP.NE.U32.AND P1, PT, RZ, UR42, PT ;  /* 0x0000002aff007c0c */ /* 0x000fe8000bf25070 */
[----:B------:R-:W-:Y:S01]  /*3e90*/  ISETP.NE.AND.EX P1, PT, RZ, UR43, PT, P1 ;  /* 0x0000002bff007c0c */ /* 0x000fe2000bf25310 */
[----:B------:R-:W4:Y:S01]  /*3ea0*/  @!UP4 LDCU UR5, c[0x0][0xd0c] ;  /* 0x0001a180ff05c7ac */ /* 0x000f220008000800 */
[----:B------:R-:W-:Y:S02]  /*3eb0*/  USHF.L.U32 UR33, UR25, 0x8, URZ ;  /* 0x0000000819217899 */ /* 0x000fe400080006ff */
[----:B------:R-:W-:Y:S02]  /*3ec0*/  USHF.L.U32 UR26, UR11, 0x7, URZ ;  /* 0x000000070b1a7899 */ /* 0x000fe400080006ff */
[----:B--2---:R-:W-:Y:S07]  /*3ed0*/  UIMAD.WIDE.U32 UR6, UR14, UR16, URZ ;  /* 0x000000100e0672a5 */ /* 0x004fee000f8e00ff */
[----:B------:R-:W-:Y:S01]  /*3ee0*/  @!UP4 UMOV UR4, UR7 ;  /* 0x000000070004cc82 */ /* 0x000fe20008000000 */
[----:B----4-:R-:W-:Y:S02]  /*3ef0*/  @!UP4 UISETP.NE.AND UP0, UPT, UR5, 0x1, UPT ;  /* 0x000000010500c88c */ /* 0x010fe4000bf05270 */
[----:B------:R-:W-:Y:S02]  /*3f00*/  @!UP4 USHF.R.U32.HI UR4, URZ, UR17, UR4 ;  /* 0x00000011ff04c299 */ /* 0x000fe40008011604 */
[----:B------:R-:W-:Y:S02]  /*3f10*/  UIMAD.WIDE.U32 UR6, UR13, UR19, URZ ;  /* 0x000000130d0672a5 */ /* 0x000fe4000f8e00ff */
[----:B------:R-:W-:Y:S02]  /*3f20*/  @!UP4 USEL UR8, UR14, UR4, !UP0 ;  /* 0x000000040e08c287 */ /* 0x000fe4000c000000 */
[----:B------:R-:W-:Y:S03]  /*3f30*/  @!UP4 UISETP.NE.AND UP0, UPT, UR18, 0x1, UPT ;  /* 0x000000011200c88c */ /* 0x000fe6000bf05270 */
[----:B------:R-:W-:Y:S02]  /*3f40*/  @!UP4 UMOV UR6, UR7 ;  /* 0x000000070006cc82 */ /* 0x000fe40008000000 */
[----:B------:R-:W2:Y:S02]  /*3f50*/  @!UP4 LDCU UR4, c[0x0][0xd20] ;  /* 0x0001a400ff04c7ac */ /* 0x000ea40008000800 */
[----:B--2---:R-:W-:Y:S04]  /*3f60*/  @!UP4 USHF.R.U32.HI UR6, URZ, UR4, UR6 ;  /* 0x00000004ff06c299 */ /* 0x004fe80008011606 */
[----:B------:R-:W-:Y:S04]  /*3f70*/  @!UP4 USEL UR6, UR13, UR6, !UP0 ;  /* 0x000000060d06c287 */ /* 0x000fe8000c000000 */
[----:B------:R-:W-:Y:S02]  /*3f80*/  @!UP4 UIADD3 UR4, UPT, UPT, -UR8, UR6, URZ ;  /* 0x000000060804c290 */ /* 0x000fe4000fffe1ff */
[----:B------:R-:W-:Y:S02]  /*3f90*/  @!UP4 UIADD3 UR6, UPT, UPT, UR8, -UR6, URZ ;  /* 0x800000060806c290 */ /* 0x000fe4000fffe0ff */
[----:B------:R-:W-:Y:S02]  /*3fa0*/  @!UP4 UIMAD UR14, UR4, UR5, UR14 ;  /* 0x00000005040ec2a4 */ /* 0x000fe4000f8e020e */
[----:B------:R-:W-:Y:S01]  /*3fb0*/  @!UP4 UIMAD UR13, UR6, UR18, UR13 ;  /* 0x00000012060dc2a4 */ /* 0x000fe2000f8e020d */
[----:B------:R-:W-:Y:S11]  /*3fc0*/  BRA.U UP1, `(.L_x_61) ;  /* 0x0000000101107547 */ /* 0x000ff6000b800000 */
[----:B-1----:R-:W-:Y:S04]  /*3fd0*/  MOV R0, UR53 ;  /* 0x0000003500007c02 */ /* 0x002fe80008000f00 */
[----:B------:R-:W-:Y:S04]  /*3fe0*/  SHF.L.U32 R5, R0, 0x1f, RZ ;  /* 0x0000001f00057819 */ /* 0x000fe800000006ff */
[----:B------:R-:W1:Y:S02]  /*3ff0*/  SYNCS.PHASECHK.TRANS64.TRYWAIT P0, [UR32+0x78], R5 ;  /* 0x00007805ff0075a7 */ /* 0x000e640008001120 */
[----:B-1----:R-:W-:Y:S05]  /*4000*/  @!P0 BRA `(.L_x_62) ;  /* 0x000000b4002c8947 */ /* 0x002fea0003800000 */
.L_x_61:
[----:B------:R-:W-:Y:S05]  /*4010*/  BRA.U !UP5, `(.L_x_63) ;  /* 0x000000010d387547 */ /* 0x000fea000b800000 */
[----:B------:R-:W-:Y:S01]  /*4020*/  UPLOP3.LUT UP2, UPT, UPT, UPT, UP6, 0x80, 0x8 ;  /* 0x000000000008789c */ /* 0x000fe20003f4f060 */
[----:B-1----:R-:W-:Y:S01]  /*4030*/  HFMA2 R0, -RZ, RZ, 0, 5.9604644775390625e-08 ;  /* 0x00000001ff007431 */ /* 0x002fe200000001ff */
[----:B------:R-:W1:Y:S01]  /*4040*/  LDCU.64 UR8, c[0x0][0x358] ;  /* 0x00006b00ff0877ac */ /* 0x000e620008000a00 */
[----:B------:R-:W-:Y:S03]  /*4050*/  IMAD.MOV.U32 R79, RZ, RZ, 0x1 ;  /* 0x00000001ff4f7424 */ /* 0x000fe600078e00ff */
[----:B------:R-:W-:Y:S05]  /*4060*/  PLOP3.LUT P0, PT, PT, PT, UP2, 0x80, 0x8 ;  /* 0x000000000008781c */ /* 0x000fea0003f0f028 */
[----:B------:R-:W2:Y:S01]  /*4070*/  @UP2 LDCU.64 UR4, c[0x0][0xa88] ;  /* 0x00015100ff0427ac */ /* 0x000ea20008000a00 */
[----:B------:R-:W-:Y:S07]  /*4080*/  @UP2 UIMAD UR6, UR36, UR42, URZ ;  /* 0x0000002a240622a4 */ /* 0x000fee000f8e02ff */
[----:B------:R-:W-:Y:S01]  /*4090*/  @!P0 PRMT R79, R0, 0x7610, R79 ;  /* 0x00007610004f8816 */ /* 0x000fe2000000004f */
[----:B--2---:R-:W-:Y:S06]  /*40a0*/  @UP2 UIMAD.WIDE UR4, UR6, 0x4, UR4 ;  /* 0x00000004060428a5 */ /* 0x004fec000f8e0204 */
[----:B------:R-:W-:Y:S01]  /*40b0*/  IMAD.U32 R4, RZ, RZ, UR4 ;  /* 0x00000004ff047e24 */ /* 0x000fe2000f8e00ff */
[----:B------:R-:W-:Y:S04]  /*40c0*/  MOV R5, UR5 ;  /* 0x0000000500057c02 */ /* 0x000fe80008000f00 */
[----:B------:R-:W2:Y:S01]  /*40d0*/  @!UP2 LDCU UR4, c[0x0][0xa80] ;  /* 0x00015000ff04a7ac */ /* 0x000ea20008000800 */
[----:B-1---5:R4:W5:Y:S02]  /*40e0*/  @P0 LDG.E R41, desc[UR8][R4.64] ;  /* 0x0000000804290981 */ /* 0x022964000c1e1900 */
[----:B--2-4-:R-:W-:Y:S07]  /*40f0*/  @!P0 IMAD.U32 R41, RZ, RZ, UR4 ;  /* 0x00000004ff298e24 */ /* 0x014fee000f8e00ff */
.L_x_63:
[----:B-----5:R-:W-:Y:S01]  /*4100*/  @!P1 FSETP.EQ.AND P0, PT, R41, RZ, PT ;  /* 0x000000ff2900920b */ /* 0x020fe20003f02000 */
[----:B------:R-:W-:Y:S01]  /*4110*/  @!UPT UIADD3 URZ, UPT, UPT, URZ, URZ, URZ ;  /* 0x000000fffffff290 */ /* 0x000fe2000fffe0ff */
[----:B------:R-:W-:Y:S11]  /*4120*/  @!P1 BRA `(.L_x_64) ;  /* 0x0000000000149947 */ /* 0x000ff60003800000 */
[----:B------:R-:W-:Y:S02]  /*4130*/  LOP3.LUT P1, RZ, R79, 0xff, RZ, 0xc0, !PT ;  /* 0x000000ff4fff7812 */ /* 0x000fe4000782c0ff */
[----:B------:R-:W-:Y:S04]  /*4140*/  PLOP3.LUT P0, PT, PT, PT, UP2, 0x80, 0x8 ;  /* 0x000000000008781c */ /* 0x000fe80003f0f028 */
[----:B------:R-:W-:Y:S07]  /*4150*/  PLOP3.LUT P0, PT, P0, PT, PT, 0x8, 0x80 ;  /* 0x000000000080781c */ /* 0x000fee000070e170 */
[----:B------:R-:W-:Y:S11]  /*4160*/  @P1 FSETP.EQ.AND P0, PT, R41, RZ, PT ;  /* 0x000000ff2900120b */ /* 0x000ff60003f02000 */
[----:B------:R-:W-:Y:S02]  /*4170*/  @!UPT UIADD3 URZ, UPT, UPT, URZ, URZ, URZ ;  /* 0x000000fffffff290 */ /* 0x000fe4000fffe0ff */
.L_x_64:
[----:B------:R-:W-:Y:S01]  /*4180*/  ULEA UR16, UR29, UR32, 0x3 ;  /* 0x000000201d107291 */ /* 0x000fe2000f8e18ff */
[----:B-1----:R-:W-:Y:S02]  /*4190*/  SHF.L.U32 R5, R11, 0x1f, RZ ;  /* 0x0000001f0b057819 */ /* 0x002fe400000006ff */
[----:B------:R-:W-:Y:S01]  /*41a0*/  ELECT P1, URZ, PT ;  /* 0x0000000000ff782f */ /* 0x000fe20003820000 */
[----:B------:R-:W-:Y:S03]  /*41b0*/  ULOP3.LUT UR34, UR35, 0x1, URZ, 0xc0, !UPT ;  /* 0x0000000123227892 */ /* 0x000fe6000f8ec0ff */
[----:B------:R-:W-:Y:S02]  /*41c0*/  PLOP3.LUT P1, PT, P0, P1, PT, 0xf2, 0x2f ;  /* 0x00000000002f781c */ /* 0x000fe40000723e72 */
[----:B------:R-:W1:Y:S11]  /*41d0*/  SYNCS.PHASECHK.TRANS64.TRYWAIT P2, [UR16+0x58], R5 ;  /* 0x00005805ff0075a7 */ /* 0x000e760008041110 */
[----:B------:R-:W-:Y:S05]  /*41e0*/  @!P1 IADD3 R4, P0, PT, R12, 0x780, RZ ;  /* 0x000007800c049810 */ /* 0x000fea0007f1e0ff */
[----:B------:R-:W-:Y:S01]  /*41f0*/  @!P1 IMAD.X R2, RZ, RZ, R13, P0 ;  /* 0x000000ffff029224 */ /* 0x000fe200000e060d */
[----:B-1----:R-:W-:Y:S07]  /*4200*/  @!P2 BRA `(.L_x_65) ;  /* 0x000000b000c4a947 */ /* 0x002fee0003800000 */
.L_x_194:
[----:B------:R-:W-:Y:S01]  /*4210*/  UIADD3 UR25, UPT, UPT, UR16, 0x40, URZ ;  /* 0x0000004010197890 */ /* 0x000fe2000fffe0ff */
[----:B------:R-:W-:Y:S01]  /*4220*/  @!P1 R2UR UR5, R4 ;  /* 0x00000000040592ca */ /* 0x000fe200000e0000 */
[----:B------:R-:W-:Y:S01]  /*4230*/  UMOV UR8, 0x0 ;  /* 0x0000000000087882 */ /* 0x000fe20000000000 */
[----:B------:R-:W-:Y:S01]  /*4240*/  @!P1 R2UR UR4, R2 ;  /* 0x00000000020492ca */ /* 0x000fe200000e0000 */
[----:B------:R-:W-:Y:S01]  /*4250*/  UMOV UR18, 0x0 ;  /* 0x0000000000127882 */ /* 0x000fe20000000000 */
[----:B------:R-:W-:Y:S01]  /*4260*/  ISETP.NE.AND P0, PT, RZ, UR34, !P1 ;  /* 0x00000022ff007c0c */ /* 0x000fe2000cf05270 */
[----:B------:R-:W-:Y:S01]  /*4270*/  VOTEU.ALL UP1, P1 ;  /* 0x0000000000ff7886 */ /* 0x000fe20000820000 */
[----:B------:R-:W-:Y:S01]  /*4280*/  UMOV UR9, 0x10000000 ;  /* 0x1000000000097882 */ /* 0x000fe20000000000 */
[----:B------:R-:W-:Y:S01]  /*4290*/  UMOV UR28, UR36 ;  /* 0x00000024001c7c82 */ /* 0x000fe20008000000 */
[----:B------:R-:W-:Y:S01]  /*42a0*/  VOTEU.ALL UP0, P1 ;  /* 0x0000000000ff7886 */ /* 0x000fe20000800000 */
[----:B------:R-:W-:Y:S01]  /*42b0*/  UMOV UR19, 0x10000000 ;  /* 0x1000000000137882 */ /* 0x000fe20000000000 */
[----:B------:R-:W-:Y:S03]  /*42c0*/  UMOV UR12, UR36 ;  /* 0x00000024000c7c82 */ /* 0x000fe60008000000 */
[----:B------:R-:W-:Y:S01]  /*42d0*/  @!UP0 UIADD3 UR6, UPT, UPT, UR33, 0xe0, URZ ;  /* 0x000000e021068890 */ /* 0x000fe2000fffe0ff */
[----:B------:R-:W-:Y:S01]  /*42e0*/  IMAD.U32 R4, RZ, RZ, UR5 ;  /* 0x00000005ff047e24 */ /* 0x000fe2000f8e00ff */
[----:B------:R-:W-:Y:S01]  /*42f0*/  @!UP0 UIADD3 UR10, UPT, UPT, UR26, 0x20, URZ ;  /* 0x000000201a0a8890 */ /* 0x000fe2000fffe0ff */
[----:B-1----:R-:W-:Y:S01]  /*4300*/  IMAD.U32 R5, RZ, RZ, UR4 ;  /* 0x00000004ff057e24 */ /* 0x002fe2000f8e00ff */
[----:B------:R-:W-:Y:S02]  /*4310*/  @!UP0 ULEA UR4, UR29, UR32, 0xe ;  /* 0x000000201d048291 */ /* 0x000fe4000f8e70ff */
[----:B------:R-:W-:Y:S01]  /*4320*/  @!P1 IMAD.U32 R0, RZ, RZ, UR6 ;  /* 0x00000006ff009e24 */ /* 0x000fe2000f8e00ff */
[----:B------:R-:W-:Y:S01]  /*4330*/  @!P1 R2UR UR6, R4 ;  /* 0x00000000040692ca */ /* 0x000fe200000e0000 */
[----:B------:R-:W-:Y:S01]  /*4340*/  @P0 IMAD R0, RZ, RZ, UR33 ;  /* 0x00000021ff000e24 */ /* 0x000fe2000f8e02ff */
[----:B------:R-:W-:Y:S01]  /*4350*/  @!P1 R2UR UR7, R5 ;  /* 0x00000000050792ca */ /* 0x000fe200000e0000 */
[----:B------:R-:W-:Y:S01]  /*4360*/  @!UP0 UIADD3 UR24, UPT, UPT, UR4, 0x200, URZ ;  /* 0x0000020004188890 */ /* 0x000fe2000fffe0ff */
[----:B------:R-:W-:Y:S01]  /*4370*/  PLOP3.LUT P0, PT, P1, PT, PT, 0x8, 0x80 ;  /* 0x000000000080781c */ /* 0x000fe20000f0e170 */
[----:B------:R-:W-:Y:S11]  /*4380*/  UMOV UR5, 0x10000000 ;  /* 0x1000000000057882 */ /* 0x000ff60000000000 */
[----:B------:R-:W-:Y:S01]  /*4390*/  @!UPT UIADD3 URZ, UPT, UPT, URZ, URZ, URZ ;  /* 0x000000fffffff290 */ /* 0x000fe2000fffe0ff */
[C---:B------:R-:W-:Y:S02]  /*43a0*/  @P0 R2UR.BROADCAST UR27, R0.reuse ;  /* 0x00000000001b02ca */ /* 0x040fe400008e0000 */
[----:B------:R-:W-:Y:S11]  /*43b0*/  PLOP3.LUT P0, PT, P1, PT, PT, 0x8, 0x80 ;  /* 0x000000000080781c */ /* 0x000ff60000f0e170 */
[----:B------:R-:W-:Y:S02]  /*43c0*/  @!UPT UIADD3 URZ, UPT, UPT, URZ, URZ, URZ ;  /* 0x000000fffffff290 */ /* 0x000fe4000fffe0ff */
[C---:B------:R-:W-:Y:S02]  /*43d0*/  @P0 R2UR.BROADCAST UR11, R0.reuse ;  /* 0x00000000000b02ca */ /* 0x040fe400008e0000 */
[----:B------:R-:W-:Y:S01]  /*43e0*/  PLOP3.LUT P0, PT, P1, PT, PT, 0x8, 0x80 ;  /* 0x000000000080781c */ /* 0x000fe20000f0e170 */
[----:B------:R1:W-:Y:S01]  /*43f0*/  @!UP1 UTMALDG.3D [UR24], [UR6], desc[UR8] ;  /* 0x00000818060095b4 */ /* 0x0003e20008011000 */
[----:B------:R-:W-:Y:S01]  /*4400*/  VOTEU.ALL UP1, P1 ;  /* 0x0000000000ff7886 */ /* 0x000fe20000820000 */
[----:B-1----:R-:W-:Y:S01]  /*4410*/  @!UP0 UIADD3 UR8, UPT, UPT, UR4, 0x1200, URZ ;  /* 0x0000120004088890 */ /* 0x002fe2000fffe0ff */
[----:B------:R-:W-:Y:S08]  /*4420*/  UMOV UR9, UR25 ;  /* 0x0000001900097c82 */ /* 0x000ff00008000000 */
[----:B------:R1:W-:Y:S01]  /*4430*/  @!UP1 UTMALDG.3D [UR8], [UR6], desc[UR18] ;  /* 0x00001208060095b4 */ /* 0x0003e20008011000 */
[----:B------:R-:W-:Y:S01]  /*4440*/  VOTEU.ALL UP1, P1 ;  /* 0x0000000000ff7886 */ /* 0x000fe20000820000 */
[C---:B-1----:R-:W-:Y:S01]  /*4450*/  @P0 R2UR.BROADCAST UR11, R0.reuse ;  /* 0x00000000000b02ca */ /* 0x042fe200008e0000 */
[----:B------:R-:W-:Y:S01]  /*4460*/  @!UP0 UIADD3 UR10, UPT, UPT, UR26, 0x40, URZ ;  /* 0x000000401a0a8890 */ /* 0x000fe2000fffe0ff */
[----:B------:R-:W-:Y:S01]  /*4470*/  PLOP3.LUT P0, PT, P1, PT, PT, 0x8, 0x80 ;  /* 0x000000000080781c */ /* 0x000fe20000f0e170 */
[----:B------:R-:W-:Y:S10]  /*4480*/  @!UP0 UIADD3 UR8, UPT, UPT, UR4, 0x2200, URZ ;  /* 0x0000220004088890 */ /* 0x000ff4000fffe0ff */
[----:B------:R1:W-:Y:S02]  /*4490*/  @!UP1 UTMALDG.3D [UR8], [UR6], desc[UR18] ;  /* 0x00001208060095b4 */ /* 0x0003e40008011000 */
[----:B-1----:R-:W-:Y:S01]  /*44a0*/  @P0 R2UR.BROADCAST UR11, R0 ;  /* 0x00000000000b02ca */ /* 0x002fe200008e0000 */
[----:B------:R-:W-:Y:S01]  /*44b0*/  @!UP0 UIADD3 UR10, UPT, UPT, UR26, 0x60, URZ ;  /* 0x000000601a0a8890 */ /* 0x000fe2000fffe0ff */
[----:B------:R-:W-:Y:S01]  /*44c0*/  @!P1 IMAD.MOV.U32 R0, RZ, RZ, 0x4000 ;  /* 0x00004000ff009424 */ /* 0x000fe200078e00ff */
[----:B------:R-:W-:Y:S01]  /*44d0*/  @!UP0 UIADD3 UR8, UPT, UPT, UR4, 0x3200, URZ ;  /* 0x0000320004088890 */ /* 0x000fe2000fffe0ff */
[----:B------:R-:W-:Y:S01]  /*44e0*/  @!P1 IADD3 R4, P0, PT, R12, 0x780, RZ ;  /* 0x000007800c049810 */ /* 0x000fe20007f1e0ff */
[----:B------:R-:W-:Y:S01]  /*44f0*/  VOTEU.ALL UP0, P1 ;  /* 0x0000000000ff7886 */ /* 0x000fe20000800000 */
[----:B------:R-:W-:Y:S03]  /*4500*/  UMOV UR4, 0x0 ;  /* 0x0000000000047882 */ /* 0x000fe60000000000 */
[----:B------:R-:W-:Y:S04]  /*4510*/  @!P1 IMAD.X R2, RZ, RZ, R13, P0 ;  /* 0x000000ffff029224 */ /* 0x000fe800000e060d */
[----:B------:R1:W-:Y:S01]  /*4520*/  @!UP0 UTMALDG.3D [UR8], [UR6], desc[UR4] ;  /* 0x00000408060085b4 */ /* 0x0003e20008011000 */
[----:B------:R2:W-:Y:S01]  /*4530*/  @!P1 SYNCS.ARRIVE.TRANS64.RED.A0TR RZ, [UR16+0x40], R0 ;  /* 0x00004000ffff99a7 */ /* 0x0005e20008300410 */
[----:B-1----:R-:W-:Y:S04]  /*4540*/  UIADD3 UR4, UPT, UPT, UR29, 0x1, URZ ;  /* 0x000000011d047890 */ /* 0x002fe8000fffe0ff */
[----:B------:R-:W-:Y:S04]  /*4550*/  UISETP.NE.AND UP0, UPT, UR4, 0x3, UPT ;  /* 0x000000030400788c */ /* 0x000fe8000bf05270 */
[----:B------:R-:W-:Y:S02]  /*4560*/  USEL UR18, UR4, URZ, UP0 ;  /* 0x000000ff04127287 */ /* 0x000fe40008000000 */
[----:B------:R-:W-:Y:S02]  /*4570*/  UPRMT UR4, UR37, 0x654, UR25 ;  /* 0x0000065425047896 */ /* 0x000fe40008000019 */
[----:B------:R-:W-:Y:S02]  /*4580*/  USEL UR5, URZ, 0x1, UP0 ;  /* 0x00000001ff057887 */ /* 0x000fe40008000000 */
[----:B------:R-:W-:Y:S04]  /*4590*/  ULEA UR17, UR18, UR32, 0x3 ;  /* 0x0000002012117291 */ /* 0x000fe8000f8e18ff */
[----:B------:R-:W-:Y:S01]  /*45a0*/  LOP3.LUT R6, R11, UR5, RZ, 0x3c, !PT ;  /* 0x000000050b067c12 */ /* 0x000fe2000f8e3cff */
[----:B------:R-:W-:Y:S03]  /*45b0*/  SYNCS.ARRIVE.TRANS64.RED.A1T0 RZ, [UR4], RZ ;  /* 0x000000ffffff79a7 */ /* 0x000fe60008100404 */
[----:B------:R-:W-:Y:S04]  /*45c0*/  SHF.L.U32 R5, R6, 0x1f, RZ ;  /* 0x0000001f06057819 */ /* 0x000fe800000006ff */
[----:B------:R-:W1:Y:S02]  /*45d0*/  SYNCS.PHASECHK.TRANS64.TRYWAIT P2, [UR17+0x58], R5 ;  /* 0x00005805ff0075a7 */ /* 0x000e640008041111 */
[----:B-12---:R-:W-:Y:S05]  /*45e0*/  @!P2 BRA `(.L_x_66) ;  /* 0x000000ac00e4a947 */ /* 0x006fea0003800000 */
.L_x_196:
[----:B------:R-:W-:Y:S01]  /*45f0*/  UIADD3 UR9, UPT, UPT, UR17, 0x40, URZ ;  /* 0x0000004011097890 */ /* 0x000fe2000fffe0ff */
[----:B------:R-:W-:Y:S01]  /*4600*/  @!P1 R2UR UR5, R4 ;  /* 0x00000000040592ca */ /* 0x000fe200000e0000 */
[----:B------:R-:W-:Y:S01]  /*4610*/  UMOV UR10, UR26 ;  /* 0x0000001a000a7c82 */ /* 0x000fe20008000000 */
[----:B------:R-:W-:Y:S01]  /*4620*/  @!P1 R2UR UR4, R2 ;  /* 0x00000000020492ca */ /* 0x000fe200000e0000 */
[----:B------:R-:W-:Y:S01]  /*4630*/  VOTEU.ALL UP1, P1 ;  /* 0x0000000000ff7886 */ /* 0x000fe20000820000 */
[----:B------:R-:W-:Y:S01]  /*4640*/  ISETP.NE.AND P0, PT, RZ, UR34, !P1 ;  /* 0x00000022ff007c0c */ /* 0x000fe2000cf05270 */
[----:B------:R-:W-:Y:S01]  /*4650*/  VOTEU.ALL UP0, P1 ;  /* 0x0000000000ff7886 */ /* 0x000fe20000800000 */
[----:B------:R-:W-:Y:S01]  /*4660*/  IMAD.U32 R2, RZ, RZ, UR33 ;  /* 0x00000021ff027e24 */ /* 0x000fe2000f8e00ff */
[----:B------:R-:W-:Y:S01]  /*4670*/  UMOV UR20, 0x0 ;  /* 0x0000000000147882 */ /* 0x000fe20000000000 */
[----:B------:R-:W-:Y:S01]  /*4680*/  UMOV UR21, 0x10000000 ;  /* 0x1000000000157882 */ /* 0x000fe20000000000 */
[----:B------:R-:W-:Y:S01]  /*4690*/  UMOV UR12, UR36 ;  /* 0x00000024000c7c82 */ /* 0x000fe20008000000 */
[----:B------:R-:W-:Y:S03]  /*46a0*/  @!UP0 UIADD3 UR6, UPT, UPT, UR33, 0xc0, URZ ;  /* 0x000000c021068890 */ /* 0x000fe6000fffe0ff */
[----:B------:R-:W-:Y:S01]  /*46b0*/  IMAD.U32 R4, RZ, RZ, UR5 ;  /* 0x00000005ff047e24 */ /* 0x000fe2000f8e00ff */
[----:B------:R-:W-:Y:S01]  /*46c0*/  UMOV UR5, 0x10000000 ;  /* 0x1000000000057882 */ /* 0x000fe20000000000 */
[----:B-1----:R-:W-:Y:S01]  /*46d0*/  IMAD.U32 R5, RZ, RZ, UR4 ;  /* 0x00000004ff057e24 */ /* 0x002fe2000f8e00ff */
[----:B------:R-:W-:Y:S01]  /*46e0*/  @!UP0 ULEA UR4, UR18, UR32, 0xe ;  /* 0x0000002012048291 */ /* 0x000fe2000f8e70ff */
[----:B------:R-:W-:Y:S01]  /*46f0*/  @!P1 IMAD.U32 R0, RZ, RZ, UR6 ;  /* 0x00000006ff009e24 */ /* 0x000fe2000f8e00ff */
[----:B------:R-:W-:Y:S01]  /*4700*/  @!P1 R2UR UR6, R4 ;  /* 0x00000000040692ca */ /* 0x000fe200000e0000 */
[----:B------:R-:W-:Y:S01]  /*4710*/  @P0 VIADD R0, R2, 0x20 ;  /* 0x0000002002000836 */ /* 0x000fe20000000000 */
[----:B------:R-:W-:Y:S01]  /*4720*/  @!P1 R2UR UR7, R5 ;  /* 0x00000000050792ca */ /* 0x000fe200000e0000 */
[----:B------:R-:W-:Y:S01]  /*4730*/  @!UP0 UIADD3 UR8, UPT, UPT, UR4, 0x200, URZ ;  /* 0x0000020004088890 */ /* 0x000fe2000fffe0ff */
[----:B------:R-:W-:Y:S11]  /*4740*/  PLOP3.LUT P0, PT, P1, PT, PT, 0x8, 0x80 ;  /* 0x000000000080781c */ /* 0x000ff60000f0e170 */
[----:B------:R-:W-:Y:S02]  /*4750*/  @!UPT UIADD3 URZ, UPT, UPT, URZ, URZ, URZ ;  /* 0x000000fffffff290 */ /* 0x000fe4000fffe0ff */
[C---:B------:R-:W-:Y:S02]  /*4760*/  @P0 R2UR.BROADCAST UR11, R0.reuse ;  /* 0x00000000000b02ca */ /* 0x040fe400008e0000 */
[----:B------:R-:W-:Y:S11]  /*4770*/  PLOP3.LUT P0, PT, P1, PT, PT, 0x8, 0x80 ;  /* 0x000000000080781c */ /* 0x000ff60000f0e170 */
[----:B------:R1:W-:Y:S01]  /*4780*/  @!UP1 UTMALDG.3D [UR8], [UR6], desc[UR20] ;  /* 0x00001408060095b4 */ /* 0x0003e20008011000 */
[----:B------:R-:W-:Y:S01]  /*4790*/  VOTEU.ALL UP1, P1 ;  /* 0x0000000000ff7886 */ /* 0x000fe20000820000 */
[C---:B-1----:R-:W-:Y:S01]  /*47a0*/  @P0 R2UR.BROADCAST UR11, R0.reuse ;  /* 0x00000000000b02ca */ /* 0x042fe200008e0000 */
[----:B------:R-:W-:Y:S01]  /*47b0*/  @!UP0 UIADD3 UR10, UPT, UPT, UR26, 0x20, URZ ;  /* 0x000000201a0a8890 */ /* 0x000fe2000fffe0ff */
[----:B------:R-:W-:Y:S01]  /*47c0*/  PLOP3.LUT P0, PT, P1, PT, PT, 0x8, 0x80 ;  /* 0x000000000080781c */ /* 0x000fe20000f0e170 */
[----:B------:R-:W-:Y:S10]  /*47d0*/  @!UP0 UIADD3 UR8, UPT, UPT, UR4, 0x1200, URZ ;  /* 0x0000120004088890 */ /* 0x000ff4000fffe0ff */
        /* <DEDUP_REMOVED lines=28> */
.L_x_198:
[----:B------:R-:W-:Y:S01]  /*49a0*/  UIADD3 UR9, UPT, UPT, UR16, 0x40, URZ ;  /* 0x0000004010097890 */ /* 0x000fe2000fffe0ff */
[----:B------:R-:W-:Y:S01]  /*49b0*/  @!P1 R2UR UR5, R5 ;  /* 0x00000000050592ca */ /* 0x000fe200000e0000 */
[----:B------:R-:W-:Y:S01]  /*49c0*/  UMOV UR21, 0x10000000 ;  /* 0x1000000000157882 */ /* 0x000fe20000000000 */
[----:B------:R-:W-:Y:S01]  /*49d0*/  @!P1 R2UR UR4, R4 ;  /* 0x00000000040492ca */ /* 0x000fe200000e0000 */
[----:B------:R-:W-:Y:S01]  /*49e0*/  UMOV UR10, UR26 ;  /* 0x0000001a000a7c82 */ /* 0x000fe20008000000 */
[----:B------:R-:W-:Y:S01]  /*49f0*/  ISETP.NE.AND P0, PT, RZ, UR34, !P1 ;  /* 0x00000022ff007c0c */ /* 0x000fe2000cf05270 */
[----:B------:R-:W-:Y:S01]  /*4a00*/  VOTEU.ALL UP0, P1 ;  /* 0x0000000000ff7886 */ /* 0x000fe20000800000 */
[----:B------:R-:W-:Y:S01]  /*4a10*/  VOTEU.ALL UP1, P1 ;  /* 0x0000000000ff7886 */ /* 0x000fe20000820000 */
[----:B------:R-:W-:Y:S01]  /*4a20*/  UMOV UR20, 0x0 ;  /* 0x0000000000147882 */ /* 0x000fe20000000000 */
[----:B------:R-:W-:Y:S02]  /*4a30*/  UMOV UR12, UR36 ;  /* 0x00000024000c7c82 */ /* 0x000fe40008000000 */
[----:B------:R-:W-:Y:S03]  /*4a40*/  @!UP0 UIADD3 UR6, UPT, UPT, UR33, 0xa0, URZ ;  /* 0x000000a021068890 */ /* 0x000fe6000fffe0ff */
[----:B------:R-:W-:Y:S01]  /*4a50*/  IMAD.U32 R4, RZ, RZ, UR5 ;  /* 0x00000005ff047e24 */ /* 0x000fe2000f8e00ff */
[----:B------:R-:W-:Y:S01]  /*4a60*/  UMOV UR5, 0x10000000 ;  /* 0x1000000000057882 */ /* 0x000fe20000000000 */
[----:B------:R-:W-:Y:S01]  /*4a70*/  IMAD.U32 R5, RZ, RZ, UR4 ;  /* 0x00000004ff057e24 */ /* 0x000fe2000f8e00ff */
[----:B------:R-:W-:Y:S01]  /*4a80*/  @!UP0 ULEA UR4, UR18, UR32, 0xe ;  /* 0x0000002012048291 */ /* 0x000fe2000f8e70ff */
[----:B-1----:R-:W-:Y:S01]  /*4a90*/  @!P1 IMAD.U32 R0, RZ, RZ, UR6 ;  /* 0x00000006ff009e24 */ /* 0x002fe2000f8e00ff */
        /* <DEDUP_REMOVED lines=42> */
.L_x_200:
[----:B------:R-:W-:Y:S01]  /*4d40*/  UIADD3 UR25, UPT, UPT, UR21, 0x40, URZ ;  /* 0x0000004015197890 */ /* 0x000fe2000fffe0ff */
[----:B------:R-:W-:Y:S01]  /*4d50*/  @!P1 R2UR UR5, R5 ;  /* 0x00000000050592ca */ /* 0x000fe200000e0000 */
[----:B------:R-:W-:Y:S01]  /*4d60*/  VOTEU.ALL UP1, P1 ;  /* 0x0000000000ff7886 */ /* 0x000fe20000820000 */
[----:B------:R-:W-:Y:S01]  /*4d70*/  @!P1 R2UR UR4, R4 ;  /* 0x00000000040492ca */ /* 0x000fe200000e0000 */
[----:B------:R-:W-:Y:S01]  /*4d80*/  UMOV UR30, 0x0 ;  /* 0x00000000001e7882 */ /* 0x000fe20000000000 */
[----:B------:R-:W-:Y:S01]  /*4d90*/  UMOV UR31, 0x10000000 ;  /* 0x10000000001f7882 */ /* 0x000fe20000000000 */
[----:B------:R-:W-:Y:S01]  /*4da0*/  UMOV UR28, UR36 ;  /* 0x00000024001c7c82 */ /* 0x000fe20008000000 */
[----:B------:R-:W-:Y:S01]  /*4db0*/  UMOV UR12, UR36 ;  /* 0x00000024000c7c82 */ /* 0x000fe20008000000 */
[----:B------:R-:W-:Y:S01]  /*4dc0*/  UMOV UR9, UR25 ;  /* 0x0000001900097c82 */ /* 0x000fe20008000000 */
[----:B------:R-:W-:Y:S01]  /*4dd0*/  UMOV UR20, UR36 ;  /* 0x0000002400147c82 */ /* 0x000fe20008000000 */
[----:B------:R-:W-:Y:S01]  /*4de0*/  VOTEU.ALL UP0, P1 ;  /* 0x0000000000ff7886 */ /* 0x000fe20000800000 */
[----:B------:R-:W-:Y:S01]  /*4df0*/  UMOV UR17, UR25 ;  /* 0x0000001900117c82 */ /* 0x000fe20008000000 */
[----:B-1----:R-:W-:Y:S02]  /*4e00*/  @!P1 IMAD.MOV.U32 R0, RZ, RZ, 0x4000 ;  /* 0x00004000ff009424 */ /* 0x002fe400078e00ff */
[----:B------:R-:W-:Y:S01]  /*4e10*/  IMAD.U32 R4, RZ, RZ, UR5 ;  /* 0x00000005ff047e24 */ /* 0x000fe2000f8e00ff */
[----:B------:R-:W-:Y:S01]  /*4e20*/  @!UP0 UIMAD UR5, UR34, -0x20, UR33 ;  /* 0xffffffe0220588a4 */ /* 0x000fe2000f8e0221 */
[----:B------:R-:W-:Y:S01]  /*4e30*/  IMAD.U32 R5, RZ, RZ, UR4 ;  /* 0x00000004ff057e24 */ /* 0x000fe2000f8e00ff */
[----:B------:R-:W-:Y:S02]  /*4e40*/  @!UP0 ULEA UR4, UR29, UR32, 0xe ;  /* 0x000000201d048291 */ /* 0x000fe4000f8e70ff */
[----:B------:R-:W-:Y:S01]  /*4e50*/  @!P1 R2UR UR6, R4 ;  /* 0x00000000040692ca */ /* 0x000fe200000e0000 */
[----:B------:R-:W-:Y:S01]  /*4e60*/  @!UP0 UIADD3 UR27, UPT, UPT, UR5, 0x80, URZ ;  /* 0x00000080051b8890 */ /* 0x000fe2000fffe0ff */
[----:B------:R-:W-:Y:S01]  /*4e70*/  @!P1 R2UR UR7, R5 ;  /* 0x00000000050792ca */ /* 0x000fe200000e0000 */
[----:B------:R-:W-:Y:S01]  /*4e80*/  @!UP0 UIADD3 UR24, UPT, UPT, UR4, 0x200, URZ ;  /* 0x0000020004188890 */ /* 0x000fe2000fffe0ff */
[----:B------:R-:W-:Y:S01]  /*4e90*/  @!P1 IADD3 R5, P0, PT, R12, 0x780, RZ ;  /* 0x000007800c059810 */ /* 0x000fe20007f1e0ff */
[----:B------:R-:W-:Y:S02]  /*4ea0*/  @!UP0 UIADD3 UR10, UPT, UPT, UR26, 0x20, URZ ;  /* 0x000000201a0a8890 */ /* 0x000fe4000fffe0ff */
[----:B------:R-:W-:Y:S01]  /*4eb0*/  @!UP0 UIADD3 UR8, UPT, UPT, UR4, 0x1200, URZ ;  /* 0x0000120004088890 */ /* 0x000fe2000fffe0ff */
[----:B------:R-:W-:Y:S01]  /*4ec0*/  UMOV UR11, UR27 ;  /* 0x0000001b000b7c82 */ /* 0x000fe20008000000 */
[----:B------:R-:W-:Y:S01]  /*4ed0*/  @!UP0 UIADD3 UR18, UPT, UPT, UR26, 0x40, URZ ;  /* 0x000000401a128890 */ /* 0x000fe2000fffe0ff */
[----:B------:R-:W-:Y:S01]  /*4ee0*/  @!P1 IMAD.X R4, RZ, RZ, R13, P0 ;  /* 0x000000ffff049224 */ /* 0x000fe200000e060d */
[----:B------:R-:W-:Y:S01]  /*4ef0*/  @!UP0 UIADD3 UR16, UPT, UPT, UR4, 0x2200, URZ ;  /* 0x0000220004108890 */ /* 0x000fe2000fffe0ff */
[----:B------:R-:W-:Y:S03]  /*4f00*/  UMOV UR19, UR27 ;  /* 0x0000001b00137c82 */ /* 0x000fe60008000000 */
[----:B------:R-:W-:Y:S01]  /*4f10*/  @!UP1 UTMALDG.3D [UR24], [UR6], desc[UR30] ;  /* 0x00001e18060095b4 */ /* 0x000fe20008011000 */
[----:B------:R-:W-:Y:S05]  /*4f20*/  VOTEU.ALL UP1, P1 ;  /* 0x0000000000ff7886 */ /* 0x000fea0000820000 */
[----:B------:R1:W-:Y:S02]  /*4f30*/  @!UP1 UTMALDG.3D [UR8], [UR6], desc[UR30] ;  /* 0x00001e08060095b4 */ /* 0x0003e40008011000 */
[----:B-1----:R-:W-:Y:S02]  /*4f40*/  @!UP0 UIADD3 UR10, UPT, UPT, UR26, 0x60, URZ ;  /* 0x000000601a0a8890 */ /* 0x002fe4000fffe0ff */
[----:B------:R-:W-:Y:S01]  /*4f50*/  @!UP0 UIADD3 UR8, UPT, UPT, UR4, 0x3200, URZ ;  /* 0x0000320004088890 */ /* 0x000fe2000fffe0ff */
[----:B------:R-:W-:Y:S01]  /*4f60*/  VOTEU.ALL UP0, P1 ;  /* 0x0000000000ff7886 */ /* 0x000fe20000800000 */
[----:B------:R-:W-:Y:S04]  /*4f70*/  UIADD3 UR4, UPT, UPT, UR29, 0x1, URZ ;  /* 0x000000011d047890 */ /* 0x000fe8000fffe0ff */
[----:B------:R-:W-:Y:S01]  /*4f80*/  @!UP0 UTMALDG.3D [UR16], [UR6], desc[UR30] ;  /* 0x00001e10060085b4 */ /* 0x000fe20008011000 */
[----:B------:R-:W-:Y:S04]  /*4f90*/  UISETP.NE.AND UP0, UPT, UR4, 0x3, UPT ;  /* 0x000000030400788c */ /* 0x000fe8000bf05270 */
[----:B------:R-:W-:Y:S02]  /*4fa0*/  USEL UR29, UR4, URZ, UP0 ;  /* 0x000000ff041d7287 */ /* 0x000fe40008000000 */
[----:B------:R-:W-:Y:S02]  /*4fb0*/  USEL UR5, URZ, 0x1, UP0 ;  /* 0x00000001ff057887 */ /* 0x000fe40008000000 */
[----:B------:R-:W-:Y:S01]  /*4fc0*/  VOTEU.ALL UP0, P1 ;  /* 0x0000000000ff7886 */ /* 0x000fe20000800000 */
[----:B------:R-:W-:Y:S03]  /*4fd0*/  UPRMT UR4, UR37, 0x654, UR25 ;  /* 0x0000065425047896 */ /* 0x000fe60008000019 */
[----:B------:R-:W-:Y:S01]  /*4fe0*/  LOP3.LUT R6, R6, UR5, RZ, 0x3c, !PT ;  /* 0x0000000506067c12 */ /* 0x000fe2000f8e3cff */
[----:B------:R1:W-:Y:S01]  /*4ff0*/  @!UP0 UTMALDG.3D [UR8], [UR6], desc[UR30] ;  /* 0x00001e08060085b4 */ /* 0x0003e20008011000 */
[----:B------:R2:W-:Y:S02]  /*5000*/  @!P1 SYNCS.ARRIVE.TRANS64.RED.A0TR RZ, [UR21+0x40], R0 ;  /* 0x00004000ffff99a7 */ /* 0x0005e40008300415 */
[----:B------:R-:W-:Y:S02]  /*5010*/  SHF.L.U32 R7, R6, 0x1f, RZ ;  /* 0x0000001f06077819 */ /* 0x000fe400000006ff */
[----:B------:R-:W-:Y:S01]  /*5020*/  SYNCS.ARRIVE.TRANS64.RED.A1T0 RZ, [UR4], RZ ;  /* 0x000000ffffff79a7 */ /* 0x000fe20008100404 */
[----:B-1----:R-:W-:Y:S09]  /*5030*/  ULEA UR6, UR29, UR32, 0x3 ;  /* 0x000000201d067291 */ /* 0x002ff2000f8e18ff */
[----:B------:R-:W1:Y:S02]  /*5040*/  SYNCS.PHASECHK.TRANS64.TRYWAIT P2, [UR6+0x58], R7 ;  /* 0x00005807ff0075a7 */ /* 0x000e640008041106 */
[----:B-12---:R-:W-:Y:S05]  /*5050*/  @!P2 BRA `(.L_x_69) ;  /* 0x000000a40090a947 */ /* 0x006fea0003800000 */
.L_x_202:
        /* <DEDUP_REMOVED lines=14> */
[----:B------:R-:W-:Y:S01]  /*5140*/  @!UP0 ULEA UR5, UR34, UR33, 0x5 ;  /* 0x0000002122058291 */ /* 0x000fe2000f8e28ff */
        /* <DEDUP_REMOVED lines=21> */
[----:B------:R1:W-:Y:S01]  /*52a0*/  @!UP0 UTMALDG.3D [UR16], [UR30], desc[UR38] ;  /* 0x000026101e0085b4 */ /* 0x0003e20008011000 */
[----:B------:R-:W-:Y:S04]  /*52b0*/  UISETP.NE.AND UP0, UPT, UR4, 0x3, UPT ;  /* 0x000000030400788c */ /* 0x000fe8000bf05270 */
[----:B------:R-:W-:Y:S06]  /*52c0*/  USEL UR5, URZ, 0x1, UP0 ;  /* 0x00000001ff057887 */ /* 0x000fec0008000000 */
[----:B------:R-:W-:Y:S04]  /*52d0*/  LOP3.LUT R6, R6, UR5, RZ, 0x3c, !PT ;  /* 0x0000000506067c12 */ /* 0x000fe8000f8e3cff */
[----:B------:R-:W-:Y:S01]  /*52e0*/  SHF.L.U32 R7, R6, 0x1f, RZ ;  /* 0x0000001f06077819 */ /* 0x000fe200000006ff */
[----:B-1----:R-:W-:Y:S02]  /*52f0*/  USEL UR17, UR4, URZ, UP0 ;  /* 0x000000ff04117287 */ /* 0x002fe40008000000 */
[----:B------:R-:W-:Y:S01]  /*5300*/  VOTEU.ALL UP0, P1 ;  /* 0x0000000000ff7886 */ /* 0x000fe20000800000 */
[----:B------:R-:W-:Y:S02]  /*5310*/  UPRMT UR4, UR37, 0x654, UR25 ;  /* 0x0000065425047896 */ /* 0x000fe40008000019 */
[----:B------:R-:W-:Y:S02]  /*5320*/  ULEA UR16, UR17, UR32, 0x3 ;  /* 0x0000002011107291 */ /* 0x000fe4000f8e18ff */
[----:B------:R1:W-:Y:S01]  /*5330*/  @!UP0 UTMALDG.3D [UR8], [UR30], desc[UR38] ;  /* 0x000026081e0085b4 */ /* 0x0003e20008011000 */
[----:B------:R1:W-:Y:S04]  /*5340*/  @!P1 SYNCS.ARRIVE.TRANS64.RED.A0TR RZ, [UR6+0x40], R0 ;  /* 0x00004000ffff99a7 */ /* 0x0003e80008300406 */
[----:B------:R-:W-:Y:S02]  /*5350*/  SYNCS.ARRIVE.TRANS64.RED.A1T0 RZ, [UR4], RZ ;  /* 0x000000ffffff79a7 */ /* 0x000fe40008100404 */
[----:B------:R-:W2:Y:S02]  /*5360*/  SYNCS.PHASECHK.TRANS64.TRYWAIT P2, [UR16+0x58], R7 ;  /* 0x00005807ff0075a7 */ /* 0x000ea40008041110 */
[----:B-12---:R-:W-:Y:S05]  /*5370*/  @!P2 BRA `(.L_x_70) ;  /* 0x000000a000e0a947 */ /* 0x006fea0003800000 */
.L_x_204:
        /* <DEDUP_REMOVED lines=58> */
.L_x_206:
[----:B------:R-:W-:Y:S01]  /*5720*/  UIADD3 UR9, UPT, UPT, UR17, 0x40, URZ ;  /* 0x0000004011097890 */ /* 0x000fe2000fffe0ff */
[----:B------:R-:W-:Y:S01]  /*5730*/  @!P1 R2UR UR5, R5 ;  /* 0x00000000050592ca */ /* 0x000fe200000e0000 */
[----:B------:R-:W-:Y:S01]  /*5740*/  UMOV UR10, UR26 ;  /* 0x0000001a000a7c82 */ /* 0x000fe20008000000 */
[----:B------:R-:W-:Y:S01]  /*5750*/  @!P1 R2UR UR4, R4 ;  /* 0x00000000040492ca */ /* 0x000fe200000e0000 */
[----:B------:R-:W-:Y:S01]  /*5760*/  VOTEU.ALL UP1, P1 ;  /* 0x0000000000ff7886 */ /* 0x000fe20000820000 */
[----:B------:R-:W-:Y:S01]  /*5770*/  ISETP.NE.AND P0, PT, RZ, UR34, !P1 ;  /* 0x00000022ff007c0c */ /* 0x000fe2000cf05270 */
[----:B------:R-:W-:Y:S01]  /*5780*/  VOTEU.ALL UP0, P1 ;  /* 0x0000000000ff7886 */ /* 0x000fe20000800000 */
[----:B------:R-:W-:Y:S01]  /*5790*/  UMOV UR20, 0x0 ;  /* 0x0000000000147882 */ /* 0x000fe20000000000 */
        /* <DEDUP_REMOVED lines=50> */
.L_x_208:
[----:B------:R-:W-:Y:S01]  /*5ac0*/  UIADD3 UR9, UPT, UPT, UR16, 0x40, URZ ;  /* 0x0000004010097890 */ /* 0x000fe2000fffe0ff */
[----:B------:R-:W-:Y:S01]  /*5ad0*/  @!P1 R2UR UR5, R4 ;  /* 0x00000000040592ca */ /* 0x000fe200000e0000 */
[----:B------:R-:W-:Y:S01]  /*5ae0*/  UIADD3 UR35, UPT, UPT, UR35, 0x1, URZ ;  /* 0x0000000123237890 */ /* 0x000fe2000fffe0ff */
[----:B------:R-:W-:Y:S01]  /*5af0*/  @!P1 R2UR UR4, R2 ;  /* 0x00000000020492ca */ /* 0x000fe200000e0000 */
[----:B------:R-:W-:Y:S01]  /*5b00*/  UIADD3 UR25, UPT, UPT, UR13, UR54, URZ ;  /* 0x000000360d197290 */ /* 0x000fe2000fffe0ff */
[----:B------:R-:W-:Y:S01]  /*5b10*/  ISETP.NE.OR P0, PT, RZ, UR34, P1 ;  /* 0x00000022ff007c0c */ /* 0x000fe20008f05670 */
[----:B------:R-:W-:Y:S01]  /*5b20*/  VOTEU.ALL UP1, P1 ;  /* 0x0000000000ff7886 */ /* 0x000fe20000820000 */
[----:B------:R-:W-:Y:S01]  /*5b30*/  UMOV UR20, 0x0 ;  /* 0x0000000000147882 */ /* 0x000fe20000000000 */
[----:B------:R-:W-:Y:S01]  /*5b40*/  UMOV UR21, 0x10000000 ;  /* 0x1000000000157882 */ /* 0x000fe20000000000 */
[----:B------:R-:W-:Y:S01]  /*5b50*/  UMOV UR10, UR26 ;  /* 0x0000001a000a7c82 */ /* 0x000fe20008000000 */
[----:B------:R-:W-:Y:S01]  /*5b60*/  UMOV UR12, UR36 ;  /* 0x00000024000c7c82 */ /* 0x000fe20008000000 */
[----:B------:R-:W-:Y:S01]  /*5b70*/  VOTEU.ALL UP0, P1 ;  /* 0x0000000000ff7886 */ /* 0x000fe20000800000 */
[----:B------:R-:W-:Y:S01]  /*5b80*/  VIADD R10, R10, 0x1 ;  /* 0x000000010a0a7836 */ /* 0x000fe20000000000 */
[----:B------:R-:W-:Y:S01]  /*5b90*/  UMOV UR36, UR40 ;  /* 0x0000002800247c82 */ /* 0x000fe20008000000 */
[----:B------:R-:W-:Y:S01]  /*5ba0*/  IMAD.U32 R4, RZ, RZ, UR5 ;  /* 0x00000005ff047e24 */ /* 0x000fe2000f8e00ff */
[----:B------:R-:W-:Y:S01]  /*5bb0*/  UMOV UR5, 0x10000000 ;  /* 0x1000000000057882 */ /* 0x000fe20000000000 */
[----:B------:R-:W-:Y:S01]  /*5bc0*/  @!UP0 UIADD3 UR6, UPT, UPT, UR33, 0xe0, URZ ;  /* 0x000000e021068890 */ /* 0x000fe2000fffe0ff */
[----:B-1----:R-:W-:Y:S01]  /*5bd0*/  IMAD.U32 R5, RZ, RZ, UR4 ;  /* 0x00000004ff057e24 */ /* 0x002fe2000f8e00ff */
[----:B------:R-:W-:Y:S04]  /*5be0*/  @!UP0 ULEA UR4, UR18, UR32, 0xe ;  /* 0x0000002012048291 */ /* 0x000fe8000f8e70ff */
[----:B------:R-:W-:Y:S01]  /*5bf0*/  @!UP0 UIADD3 UR8, UPT, UPT, UR4, 0x200, URZ ;  /* 0x0000020004088890 */ /* 0x000fe2000fffe0ff */
[----:B------:R-:W-:Y:S01]  /*5c00*/  @!P1 IMAD.U32 R0, RZ, RZ, UR6 ;  /* 0x00000006ff009e24 */ /* 0x000fe2000f8e00ff */
[----:B------:R-:W-:Y:S01]  /*5c10*/  @!P1 R2UR UR6, R4 ;  /* 0x00000000040692ca */ /* 0x000fe200000e0000 */
[----:B------:R-:W-:Y:S01]  /*5c20*/  @!P0 IMAD R0, RZ, RZ, UR33 ;  /* 0x00000021ff008e24 */ /* 0x000fe2000f8e02ff */
[----:B------:R-:W-:Y:S02]  /*5c30*/  @!P1 R2UR UR7, R5 ;  /* 0x00000000050792ca */ /* 0x000fe400000e0000 */
[----:B------:R-:W-:Y:S11]  /*5c40*/  PLOP3.LUT P0, PT, P1, PT, PT, 0x8, 0x80 ;  /* 0x000000000080781c */ /* 0x000ff60000f0e170 */
[----:B------:R-:W-:Y:S02]  /*5c50*/  @!UPT UIADD3 URZ, UPT, UPT, URZ, URZ, URZ ;  /* 0x000000fffffff290 */ /* 0x000fe4000fffe0ff */
[C---:B------:R-:W-:Y:S02]  /*5c60*/  @P0 R2UR.BROADCAST UR11, R0.reuse ;  /* 0x00000000000b02ca */ /* 0x040fe400008e0000 */
[----:B------:R-:W-:Y:S11]  /*5c70*/  PLOP3.LUT P0, PT, P1, PT, PT, 0x8, 0x80 ;  /* 0x000000000080781c */ /* 0x000ff60000f0e170 */
[----:B------:R1:W-:Y:S01]  /*5c80*/  @!UP1 UTMALDG.3D [UR8], [UR6], desc[UR20] ;  /* 0x00001408060095b4 */ /* 0x0003e20008011000 */
[----:B------:R-:W-:Y:S01]  /*5c90*/  VOTEU.ALL UP1, P1 ;  /* 0x0000000000ff7886 */ /* 0x000fe20000820000 */
[----:B-1----:R-:W-:Y:S01]  /*5ca0*/  @!UP0 UIADD3 UR10, UPT, UPT, UR26, 0x20, URZ ;  /* 0x000000201a0a8890 */ /* 0x002fe2000fffe0ff */
[C---:B------:R-:W-:Y:S01]  /*5cb0*/  @P0 R2UR.BROADCAST UR11, R0.reuse ;  /* 0x00000000000b02ca */ /* 0x040fe200008e0000 */
[----:B------:R-:W-:Y:S01]  /*5cc0*/  @!UP0 UIADD3 UR8, UPT, UPT, UR4, 0x1200, URZ ;  /* 0x0000120004088890 */ /* 0x000fe2000fffe0ff */
        /* <DEDUP_REMOVED lines=8> */
[----:B------:R-:W-:Y:S01]  /*5d50*/  UPLOP3.LUT UP1, UPT, UPT, UPT, UPT, 0x80, 0x8 ;  /* 0x000000000008789c */ /* 0x000fe20003f2f070 */
[----:B-1----:R-:W-:Y:S01]  /*5d60*/  @P0 R2UR.BROADCAST UR11, R0 ;  /* 0x00000000000b02ca */ /* 0x002fe200008e0000 */
[----:B------:R-:W-:Y:S01]  /*5d70*/  @!UP0 UIADD3 UR10, UPT, UPT, UR26, 0x60, URZ ;  /* 0x000000601a0a8890 */ /* 0x000fe2000fffe0ff */
[C---:B------:R-:W-:Y:S01]  /*5d80*/  ISETP.NE.AND P0, PT, R10.reuse, 0x2, PT ;  /* 0x000000020a00780c */ /* 0x040fe20003f05270 */
[----:B------:R-:W-:Y:S01]  /*5d90*/  @!UP0 UIADD3 UR8, UPT, UPT, UR4, 0x3200, URZ ;  /* 0x0000320004088890 */ /* 0x000fe2000fffe0ff */
[----:B------:R-:W-:Y:S02]  /*5da0*/  VOTEU.ALL UP0, P1 ;  /* 0x0000000000ff7886 */ /* 0x000fe40000800000 */
[----:B------:R-:W-:Y:S01]  /*5db0*/  UMOV UR4, 0x0 ;  /* 0x0000000000047882 */ /* 0x000fe20000000000 */
[----:B------:R-:W-:Y:S02]  /*5dc0*/  SEL R0, RZ, 0x1, P0 ;  /* 0x00000001ff007807 */ /* 0x000fe40000000000 */
[----:B------:R-:W-:Y:S02]  /*5dd0*/  SEL R10, R10, RZ, P0 ;  /* 0x000000ff0a0a7207 */ /* 0x000fe40000000000 */
[----:B------:R-:W-:Y:S02]  /*5de0*/  LOP3.LUT R9, R9, R0, RZ, 0x3c, !PT ;  /* 0x0000000009097212 */ /* 0x000fe400078e3cff */
[----:B------:R1:W-:Y:S01]  /*5df0*/  @!UP0 UTMALDG.3D [UR8], [UR6], desc[UR4] ;  /* 0x00000408060085b4 */ /* 0x0003e20008011000 */
[----:B------:R2:W-:Y:S01]  /*5e00*/  @!P1 SYNCS.ARRIVE.TRANS64.RED.A0TR RZ, [UR16+0x40], R3 ;  /* 0x00004003ffff99a7 */ /* 0x0005e20008300410 */
[----:B-1----:R-:W-:Y:S02]  /*5e10*/  UIADD3 UR4, UPT, UPT, UR18, 0x1, URZ ;  /* 0x0000000112047890 */ /* 0x002fe4000fffe0ff */
[----:B------:R-:W-:Y:S02]  /*5e20*/  UIADD3 UR11, UPT, UPT, UR14, UR52, URZ ;  /* 0x000000340e0b7290 */ /* 0x000fe4000fffe0ff */
[----:B------:R-:W-:Y:S04]  /*5e30*/  UISETP.NE.AND UP0, UPT, UR4, 0x3, UPT ;  /* 0x000000030400788c */ /* 0x000fe8000bf05270 */
[----:B------:R-:W-:Y:S02]  /*5e40*/  USEL UR29, UR4, URZ, UP0 ;  /* 0x000000ff041d7287 */ /* 0x000fe40008000000 */
[----:B------:R-:W-:Y:S02]  /*5e50*/  UPRMT UR4, UR37, 0x654, UR9 ;  /* 0x0000065425047896 */ /* 0x000fe40008000009 */
[----:B------:R-:W-:Y:S06]  /*5e60*/  USEL UR5, URZ, 0x1, UP0 ;  /* 0x00000001ff057887 */ /* 0x000fec0008000000 */
[----:B------:R-:W-:Y:S01]  /*5e70*/  LOP3.LUT R11, R6, UR5, RZ, 0x3c, !PT ;  /* 0x00000005060b7c12 */ /* 0x000fe2000f8e3cff */
[----:B------:R-:W-:Y:S01]  /*5e80*/  SYNCS.ARRIVE.TRANS64.RED.A1T0 RZ, [UR4], RZ ;  /* 0x000000ffffff79a7 */ /* 0x000fe20008100404 */
[----:B------:R-:W-:Y:S05]  /*5e90*/  BRA.U UP3, `(.L_x_73) ;  /* 0xffffffd903b87547 */ /* 0x000fea000b83ffff */
[----:B------:R-:W-:Y:S01]  /*5ea0*/  UIADD3 UR32, UPT, UPT, UR32, 0x58, URZ ;  /* 0x0000005820207890 */ /* 0x000fe2000fffe0ff */
[----:B--2---:R-:W-:-:S03]  /*5eb0*/  SHF.L.U32 R3, R11, 0x1f, RZ ;  /* 0x0000001f0b037819 */ /* 0x004fc600000006ff */
[----:B------:R-:W-:-:S09]  /*5ec0*/  ULEA UR4, UR29, UR32, 0x3 ;  /* 0x000000201d047291 */ /* 0x000fd2000f8e18ff */
[----:B------:R-:W1:Y:S02]  /*5ed0*/  SYNCS.PHASECHK.TRANS64.TRYWAIT P0, [UR4], R3 ;  /* 0x00000003ff0075a7 */ /* 0x000e640008001104 */
[----:B-1----:R-:W-:Y:S05]  /*5ee0*/  @!P0 BRA `(.L_x_74) ;  /* 0x00000098004c8947 */ /* 0x002fea0003800000 */
.L_x_210:
        /* <DEDUP_REMOVED lines=9> */
.L_x_212:
        /* <DEDUP_REMOVED lines=8> */
.L_x_76:
[----:B-1----:R1:W2:Y:S02]  /*6000*/  SYNCS.PHASECHK.TRANS64.TRYWAIT P0, [R0+URZ], R3 ;  /* 0x00000003000075a7 */ /* 0x0022a400080011ff */
[----:B--2---:R-:W-:Y:S05]  /*6010*/  @!P0 NANOSLEEP.SYNCS 0x989680 ;  /* 0x009896800000895d */ /* 0x004fea0003900000 */
[----:B------:R-:W2:Y:S02]  /*6020*/  @!P0 SYNCS.PHASECHK.TRANS64 P0, [R0+URZ], R3 ;  /* 0x00000003000085a7 */ /* 0x000ea400080010ff */
[----:B--23--:R-:W-:Y:S05]  /*6030*/  @P0 EXIT ;  /* 0x000000000000094d */ /* 0x00cfea0003800000 */
[----:B------:R-:W-:Y:S05]  /*6040*/  BRA `(.L_x_76) ;  /* 0xfffffffc00ec7947 */ /* 0x000fea000383ffff */
.L_x_58:
[----:B------:R-:W-:-:S06]  /*6050*/  UISETP.GE.AND UP0, UPT, UR24, 0x4, UPT ;  /* 0x000000041800788c */ /* 0x000fcc000bf06270 */
[----:B------:R-:W-:-:S13]  /*6060*/  PLOP3.LUT P0, PT, PT, PT, UP0, 0x80, 0x8 ;  /* 0x000000000008781c */ /* 0x000fda0003f0f008 */
[----:B------:R-:W-:Y:S05]  /*6070*/  @!P0 EXIT ;  /* 0x000000000000894d */ /* 0x000fea0003800000 */
[----:B------:R-:W-:Y:S01]  /*6080*/  BAR.SYNC.DEFER_BLOCKING 0x6, 0xa0 ;  /* 0x0182800000007b1d */ /* 0x000fe20000010000 */
[----:B------:R-:W-:Y:S02]  /*6090*/  HFMA2 R92, -RZ, RZ, 0, 2.384185791015625e-06 ;  /* 0x00000028ff5c7431 */ /* 0x000fe400000001ff */
[C---:B------:R-:W-:Y:S01]  /*60a0*/  IMAD.SHL.U32 R0, R93.reuse, 0x4, RZ ;  /* 0x000000045d007824 */ /* 0x040fe200078e00ff */
[C---:B------:R-:W-:Y:S01]  /*60b0*/  SHF.L.U32 R2, R93.reuse, 0x10, RZ ;  /* 0x000000105d027819 */ /* 0x040fe200000006ff */
[C---:B------:R-:W-:Y:S01]  /*60c0*/  IMAD.SHL.U32 R91, R93.reuse, 0x80, RZ ;  /* 0x000000805d5b7824 */ /* 0x040fe200078e00ff */
[----:B------:R-:W-:Y:S01]  /*60d0*/  R2P PR, R93, 0x18 ;  /* 0x000000185d007804 */ /* 0x000fe20000000000 */
[----:B------:R-:W-:Y:S01]  /*60e0*/  UMOV UR4, 0x400 ;  /* 0x0000040000047882 */ /* 0x000fe20000000000 */
[----:B------:R-:W1:Y:S01]  /*60f0*/  LDCU.64 UR6, c[0x0][0xa88] ;  /* 0x00015100ff0677ac */ /* 0x000e620008000a00 */
[----:B------:R-:W2:Y:S01]  /*6100*/  LDC.64 R76, c[0x0][0xab0] ;  /* 0x0002ac00ff4c7b82 */ /* 0x000ea20000000a00 */
[----:B------:R-:W-:Y:S01]  /*6110*/  LOP3.LUT R2, R2, 0x600000, RZ, 0xc0, !PT ;  /* 0x0060000002027812 */ /* 0x000fe200078ec0ff */
[----:B------:R-:W-:Y:S01]  /*6120*/  IMAD.MOV.U32 R90, RZ, RZ, 0x50 ;  /* 0x00000050ff5a7424 */ /* 0x000fe200078e00ff */
[----:B------:R-:W-:Y:S01]  /*6130*/  ULEA UR4, UR37, UR4, 0x18 ;  /* 0x0000000425047291 */ /* 0x000fe2000f8ec0ff */
[----:B------:R-:W-:Y:S01]  /*6140*/  LOP3.LUT R91, R91, 0x307c, R0, 0xc8, !PT ;  /* 0x0000307c5b5b7812 */ /* 0x000fe200078ec800 */
[----:B------:R-:W3:Y:S01]  /*6150*/  LDCU UR5, c[0x0][0x370] ;  /* 0x00006e00ff0577ac */ /* 0x000ee20008000800 */
[----:B------:R-:W-:-:S02]  /*6160*/  LOP3.LUT R93, R93, 0x60, RZ, 0xc0, !PT ;  /* 0x000000605d5d7812 */ /* 0x000fc400078ec0ff */
[----:B------:R-:W-:Y:S01]  /*6170*/  CS2R R88, SRZ ;  /* 0x0000000000587805 */ /* 0x000fe2000001ff00 */
[----:B------:R-:W4:Y:S01]  /*6180*/  LDC.64 R74, c[0x0][0xaa8] ;  /* 0x0002aa00ff4a7b82 */ /* 0x000f220000000a00 */
[----:B------:R-:W-:Y:S01]  /*6190*/  SEL R92, R92, 0x18, !P3 ;  /* 0x000000185c5c7807 */ /* 0x000fe20005800000 */
[----:B------:R-:W2:Y:S01]  /*61a0*/  LDCU.64 UR58, c[0x0][0x348] ;  /* 0x00006900ff3a77ac */ /* 0x000ea20008000a00 */
[----:B------:R-:W-:Y:S01]  /*61b0*/  SEL R90, R90, 0x30, !P4 ;  /* 0x000000305a5a7807 */ /* 0x000fe20006000000 */
[----:B------:R-:W-:Y:S01]  /*61c0*/  UMOV UR56, 0x1 ;  /* 0x0000000100387882 */ /* 0x000fe20000000000 */
[----:B------:R-:W2:Y:S01]  /*61d0*/  LDCU UR45, c[0x0][0xd0c] ;  /* 0x0001a180ff2d77ac */ /* 0x000ea20008000800 */
[----:B------:R-:W2:Y:S01]  /*61e0*/  LDS R3, [UR4+0x100] ;  /* 0x00010004ff037984 */ /* 0x000ea20008000800 */
[----:B-1----:R-:W-:Y:S02]  /*61f0*/  IMAD.U32 R82, RZ, RZ, UR6 ;  /* 0x00000006ff527e24 */ /* 0x002fe4000f8e00ff */
[----:B------:R-:W-:Y:S01]  /*6200*/  IMAD.U32 R81, RZ, RZ, UR7 ;  /* 0x00000007ff517e24 */ /* 0x000fe2000f8e00ff */
[----:B------:R-:W1:Y:S01]  /*6210*/  LDCU.64 UR6, c[0x0][0xa90] ;  /* 0x00015200ff0677ac */ /* 0x000e620008000a00 */
[----:B---3--:R-:W-:Y:S01]  /*6220*/  IMAD.U32 R85, RZ, RZ, UR5 ;  /* 0x00000005ff557e24 */ /* 0x008fe2000f8e00ff */
[----:B------:R-:W-:Y:S01]  /*6230*/  UIADD3 UR4, UPT, UPT, UR4, 0x200, URZ ;  /* 0x0000020004047890 */ /* 0x000fe2000fffe0ff */
[----:B------:R-:W3:Y:S05]  /*6240*/  LDCU UR41, c[0x0][0xd30] ;  /* 0x0001a600ff2977ac */ /* 0x000eea0008000800 */
[----:B------:R-:W-:Y:S01]  /*6250*/  IMAD.U32 R95, RZ, RZ, UR4 ;  /* 0x00000004ff5f7e24 */ /* 0x000fe2000f8e00ff */
[----:B------:R-:W-:Y:S01]  /*6260*/  IADD3 R91, PT, PT, R91, UR4, RZ ;  /* 0x000000045b5b7c10 */ /* 0x000fe2000fffe0ff */
[----:B------:R-:W2:Y:S01]  /*6270*/  LDCU.64 UR42, c[0x0][0xd28] ;  /* 0x0001a500ff2a77ac */ /* 0x000ea20008000a00 */
[----:B------:R-:W2:Y:S01]  /*6280*/  LDCU.128 UR60, c[0x0][0xd10] ;  /* 0x0001a200ff3c77ac */ /* 0x000ea20008000c00 */
[----:B-1----:R-:W-:Y:S01]  /*6290*/  MOV R84, UR6 ;  /* 0x0000000600547c02 */ /* 0x002fe20008000f00 */
[----:B------:R-:W-:Y:S01]  /*62a0*/  IMAD.U32 R83, RZ, RZ, UR7 ;  /* 0x00000007ff537e24 */ /* 0x000fe2000f8e00ff */
[----:B------:R-:W1:Y:S01]  /*62b0*/  LDCU UR57, c[0x0][0x374] ;  /* 0x00006e80ff3977ac */ /* 0x000e620008000800 */
[----:B------:R-:W-:Y:S01]  /*62c0*/  UMOV UR37, URZ ;  /* 0x000000ff00257c82 */ /* 0x000fe20008000000 */
[----:B------:R-:W-:Y:S01]  /*62d0*/  UMOV UR52, URZ ;  /* 0x000000ff00347c82 */ /* 0x000fe20008000000 */
[----:B------:R-:W-:Y:S01]  /*62e0*/  UMOV UR55, URZ ;  /* 0x000000ff00377c82 */ /* 0x000fe20008000000 */
[----:B------:R-:W-:Y:S01]  /*62f0*/  UMOV UR53, URZ ;  /* 0x000000ff00357c82 */ /* 0x000fe20008000000 */
[----:B--23--:R-:W-:-:S07]  /*6300*/  IMAD.IADD R2, R3, 0x1, R2 ;  /* 0x0000000103027824 */ /* 0x00cfce00078e0202 */
.L_x_167:
[----:B------:R-:W2:Y:S01]  /*6310*/  S2UR UR40, SR_CgaCtaId ;  /* 0x00000000002879c3 */ /* 0x000ea20000008800 */
[----:B------:R-:W-:Y:S01]  /*6320*/  UMOV UR4, 0x400 ;  /* 0x0000040000047882 */ /* 0x000fe20000000000 */
[----:B------:R-:W-:Y:S01]  /*6330*/  SHF.L.U32 R3, R89, 0x1f, RZ ;  /* 0x0000001f59037819 */ /* 0x000fe200000006ff */
[----:B--2---:R-:W-:Y:S06]  /*6340*/  ULEA UR47, UR40, UR4, 0x18 ;  /* 0x00000004282f7291 */ /* 0x004fec000f8ec0ff */
[C---:B------:R-:W-:Y:S02]  /*6350*/  LEA R0, R88.reuse, UR47, 0x3 ;  /* 0x0000002f58007c11 */ /* 0x040fe4000f8e18ff */
[----:B------:R-:W-:Y:S02]  /*6360*/  LEA R5, R88, UR47, 0x4 ;  /* 0x0000002f58057c11 */ /* 0x000fe4000f8e20ff */
[----:B------:R-:W2:Y:S02]  /*6370*/  SYNCS.PHASECHK.TRANS64.TRYWAIT P0, [R0+URZ+0x80], R3 ;  /* 0x00008003000075a7 */ /* 0x000ea400080011ff */
[----:B--23--:R-:W-:Y:S05]  /*6380*/  @!P0 BRA `(.L_x_77) ;  /* 0x0000009400548947 */ /* 0x00cfea0003800000 */
.L_x_213:
[----:B------:R-:W-:Y:S01]  /*6390*/  R2UR UR7, R94 ;  /* 0x000000005e0772ca */ /* 0x000fe200000e0000 */
[----:B------:R-:W3:Y:S01]  /*63a0*/  LDS.128 R4, [R5+0xe0] ;  /* 0x0000e00005047984 */ /* 0x000ee20000000c00 */
[----:B--2---:R-:W-:Y:S01]  /*63b0*/  VIADD R0, R0, 0x90 ;  /* 0x0000009000007836 */ /* 0x004fe20000000000 */
[----:B------:R-:W-:Y:S04]  /*63c0*/  UISETP.GE.AND UP0, UPT, UR44, 0x1, UPT ;  /* 0x000000012c00788c */ /* 0x000fe8000bf06270 */
[----:B------:R-:W-:Y:S01]  /*63d0*/  PRMT R0, RZ, 0x654, R0 ;  /* 0x00000654ff007816 */ /* 0x000fe20000000000 */
[----:B------:R-:W-:Y:S01]  /*63e0*/  @!PT LDS RZ, [RZ] ;  /* 0x00000000fffff984 */ /* 0x000fe20000000800 */
[----:B------:R-:W-:Y:S01]  /*63f0*/  @!PT LDS RZ, [RZ] ;  /* 0x00000000fffff984 */ /* 0x000fe20000000800 */
[----:B------:R-:W-:Y:S01]  /*6400*/  @!PT LDS RZ, [RZ] ;  /* 0x00000000fffff984 */ /* 0x000fe20000000800 */
[----:B------:R-:W-:Y:S01]  /*6410*/  @!PT LDS RZ, [RZ] ;  /* 0x00000000fffff984 */ /* 0x000fe20000000800 */
[----:B------:R2:W-:Y:S06]  /*6420*/  MEMBAR.ALL.CTA ;  /* 0x0000000000007992 */ /* 0x0005ec0000008000 */
[----:B--2---:R-:W2:Y:S02]  /*6430*/  FENCE.VIEW.ASYNC.S ;  /* 0x00000000000073c6 */ /* 0x004ea40000000000 */
[----:B--2---:R2:W-:Y:S01]  /*6440*/  SYNCS.ARRIVE.TRANS64.RED.A1T0 RZ, [R0+URZ], RZ ;  /* 0x000000ff00ff79a7 */ /* 0x0045e200081004ff */
[----:B---3--:R-:W-:Y:S11]  /*6450*/  LOP3.LUT P0, RZ, R6, 0x1, RZ, 0xc0, !PT ;  /* 0x0000000106ff7812 */ /* 0x008ff6000780c0ff */
[----:B------:R-:W-:Y:S02]  /*6460*/  @!UPT UIADD3 URZ, UPT, UPT, URZ, URZ, URZ ;  /* 0x000000fffffff290 */ /* 0x000fe4000fffe0ff */
[----:B------:R-:W-:Y:S01]  /*6470*/  VOTEU.ANY UP1, P0 ;  /* 0x0000000000ff7886 */ /* 0x000fe20000020100 */
[----:B------:R-:W-:Y:S01]  /*6480*/  PLOP3.LUT P0, PT, PT, PT, UP1, 0x80, 0x8 ;  /* 0x000000000008781c */ /* 0x000fe20003f0f018 */
[----:B------:R-:W-:Y:S06]  /*6490*/  UP2UR UR4, UPR, URZ, 0x2 ;  /* 0x00000002ff047883 */ /* 0x000fec0008000000 */
[----:B------:R-:W-:Y:S06]  /*64a0*/  IMAD.U32 R96, RZ, RZ, UR4 ;  /* 0x00000004ff607e24 */ /* 0x000fec000f8e00ff */
[----:B------:R-:W-:Y:S02]  /*64b0*/  @P0 SHF.R.U32.HI R3, RZ, 0x10, R5 ;  /* 0x00000010ff030819 */ /* 0x000fe40000011605 */
[----:B------:R-:W-:Y:S02]  /*64c0*/  @P0 MOV R8, R4 ;  /* 0x0000000400080202 */ /* 0x000fe40000000f00 */
[----:B------:R-:W-:Y:S02]  /*64d0*/  @P0 R2UR UR4, R3 ;  /* 0x00000000030402ca */ /* 0x000fe400000e0000 */
[----:B------:R-:W-:Y:S02]  /*64e0*/  @P0 LOP3.LUT R4, R5, 0xffff, RZ, 0xc0, !PT ;  /* 0x0000ffff05040812 */ /* 0x000fe400078ec0ff */
[----:B------:R-:W-:Y:S02]  /*64f0*/  @P0 R2UR UR6, R8 ;  /* 0x00000000080602ca */ /* 0x000fe400000e0000 */
[----:B------:R-:W-:Y:S07]  /*6500*/  @P0 R2UR UR5, R4 ;  /* 0x00000000040502ca */ /* 0x000fee00000e0000 */
[----:B------:R-:W-:Y:S02]  /*6510*/  @UP1 UMOV UR7, UR4 ;  /* 0x0000000400071c82 */ /* 0x000fe40008000000 */
[----:B------:R-:W-:Y:S02]  /*6520*/  IMAD.U32 R94, RZ, RZ, UR7 ;  /* 0x00000007ff5e7e24 */ /* 0x000fe4000f8e00ff */
[----:B------:R-:W-:Y:S02]  /*6530*/  @UP1 UMOV UR39, UR6 ;  /* 0x0000000600271c82 */ /* 0x000fe40008000000 */
[----:B------:R-:W-:Y:S01]  /*6540*/  @UP1 UMOV UR38, UR5 ;  /* 0x0000000500261c82 */ /* 0x000fe20008000000 */
[----:B--2---:R-:W-:Y:S05]  /*6550*/  BRA.U !UP0, `(.L_x_78) ;  /* 0x0000000108d07547 */ /* 0x004fea000b800000 */
[----:B------:R-:W2:Y:S01]  /*6560*/  LDCU UR14, c[0x0][0xd20] ;  /* 0x0001a400ff0e77ac */ /* 0x000ea20008000800 */
[----:B------:R-:W-:Y:S01]  /*6570*/  R2UR UR10, R85 ;  /* 0x00000000550a72ca */ /* 0x000fe200000e0000 */
[----:B-1----:R-:W-:Y:S02]  /*6580*/  UIMAD.WIDE.U32 UR4, UR57, UR63, URZ ;  /* 0x0000003f390472a5 */ /* 0x002fe4000f8e00ff */
[----:B------:R-:W-:Y:S02]  /*6590*/  UISETP.NE.AND UP0, UPT, UR62, 0x1, UPT ;  /* 0x000000013e00788c */ /* 0x000fe4000bf05270 */
[----:B------:R-:W-:Y:S02]  /*65a0*/  UIMAD.WIDE.U32 UR8, UR38, UR63, URZ ;  /* 0x0000003f260872a5 */ /* 0x000fe4000f8e00ff */
[----:B------:R-:W-:Y:S02]  /*65b0*/  UISETP.NE.AND UP1, UPT, UR45, 0x1, UPT ;  /* 0x000000012d00788c */ /* 0x000fe4000bf25270 */
[----:B------:R-:W-:Y:S04]  /*65c0*/  UIMAD.WIDE.U32 UR12, UR39, UR60, URZ ;  /* 0x0000003c270c72a5 */ /* 0x000fe8000f8e00ff */
[----:B------:R-:W-:Y:S02]  /*65d0*/  UIMAD.WIDE.U32 UR6, UR10, UR60, URZ ;  /* 0x0000003c0a0672a5 */ /* 0x000fe4000f8e00ff */
[----:B------:R-:W-:Y:S01]  /*65e0*/  UISETP.NE.AND UP2, UPT, UR44, 0x1, UPT ;  /* 0x000000012c00788c */ /* 0x000fe2000bf45270 */
[----:B------:R-:W-:Y:S02]  /*65f0*/  UMOV UR4, UR5 ;  /* 0x0000000500047c82 */ /* 0x000fe40008000000 */
[----:B--2---:R-:W-:Y:S03]  /*6600*/  USHF.R.U32.HI UR5, URZ, UR14, UR4 ;  /* 0x0000000eff057299 */ /* 0x004fe60008011604 */
[----:B------:R-:W-:Y:S02]  /*6610*/  UMOV UR4, UR7 ;  /* 0x0000000700047c82 */ /* 0x000fe40008000000 */
[----:B------:R-:W-:Y:S02]  /*6620*/  USHF.R.U32.HI UR7, URZ, UR61, UR4 ;  /* 0x0000003dff077299 */ /* 0x000fe40008011604 */
[----:B------:R-:W-:Y:S02]  /*6630*/  USEL UR4, UR57, UR5, !UP0 ;  /* 0x0000000539047287 */ /* 0x000fe4000c000000 */
[----:B------:R-:W-:Y:S01]  /*6640*/  USEL UR7, UR10, UR7, !UP1 ;  /* 0x000000070a077287 */ /* 0x000fe2000c800000 */
[----:B------:R-:W-:Y:S01]  /*6650*/  UMOV UR5, UR9 ;  /* 0x0000000900057c82 */ /* 0x000fe20008000000 */
[----:B------:R-:W-:Y:S02]  /*6660*/  UIMAD.WIDE.U32 UR8, UR4, UR42, URZ ;  /* 0x0000002a040872a5 */ /* 0x000fe4000f8e00ff */
[----:B------:R-:W-:Y:S03]  /*6670*/  USHF.R.U32.HI UR6, URZ, UR14, UR5 ;  /* 0x0000000eff067299 */ /* 0x000fe60008011605 */
[----:B------:R-:W-:Y:S01]  /*6680*/  UMOV UR5, UR13 ;  /* 0x0000000d00057c82 */ /* 0x000fe20008000000 */
[----:B------:R-:W-:Y:S02]  /*6690*/  UIMAD.WIDE.U32 UR12, UR7, UR42, URZ ;  /* 0x0000002a070c72a5 */ /* 0x000fe4000f8e00ff */
[----:B------:R-:W-:Y:S02]  /*66a0*/  USEL UR6, UR38, UR6, !UP0 ;  /* 0x0000000626067287 */ /* 0x000fe4000c000000 */
[----:B------:R-:W-:Y:S01]  /*66b0*/  USHF.R.U32.HI UR5, URZ, UR61, UR5 ;  /* 0x0000003dff057299 */ /* 0x000fe20008011605 */
[----:B------:R-:W-:Y:S02]  /*66c0*/  UMOV UR8, UR9 ;  /* 0x0000000900087c82 */ /* 0x000fe40008000000 */
[----:B------:R-:W-:Y:S02]  /*66d0*/  @UP2 USHF.R.U32.HI UR4, URZ, UR43, UR8 ;  /* 0x0000002bff042299 */ /* 0x000fe40008011608 */
[----:B------:R-:W-:Y:S02]  /*66e0*/  USEL UR5, UR39, UR5, !UP1 ;  /* 0x0000000527057287 */ /* 0x000fe4000c800000 */
[----:B------:R-:W-:Y:S01]  /*66f0*/  UIMAD UR4, UR44, UR4, URZ ;  /* 0x000000042c0472a4 */ /* 0x000fe2000f8e02ff */
[----:B------:R-:W-:Y:S01]  /*6700*/  UMOV UR8, UR13 ;  /* 0x0000000d00087c82 */ /* 0x000fe20008000000 */
[----:B------:R-:W-:Y:S02]  /*6710*/  UIMAD.WIDE.U32 UR12, UR6, UR42, URZ ;  /* 0x0000002a060c72a5 */ /* 0x000fe4000f8e00ff */
[----:B------:R-:W-:Y:S02]  /*6720*/  @UP2 USHF.R.U32.HI UR7, URZ, UR43, UR8 ;  /* 0x0000002bff072299 */ /* 0x000fe40008011608 */
[----:B------:R-:W-:Y:S02]  /*6730*/  UISETP.GE.AND UP0, UPT, UR6, UR4, UPT ;  /* 0x000000040600728c */ /* 0x000fe4000bf06270 */
[----:B------:R-:W-:Y:S01]  /*6740*/  UIMAD UR8, UR44, UR7, URZ ;  /* 0x000000072c0872a4 */ /* 0x000fe2000f8e02ff */
[----:B------:R-:W-:Y:S03]  /*6750*/  UMOV UR4, UR13 ;  /* 0x0000000d00047c82 */ /* 0x000fe60008000000 */
[----:B------:R-:W-:Y:S02]  /*6760*/  UISETP.GE.OR UP0, UPT, UR5, UR8, UP0 ;  /* 0x000000080500728c */ /* 0x000fe40008706670 */
[----:B------:R-:W-:Y:S02]  /*6770*/  USHF.R.U32.HI UR4, URZ, UR43, UR4 ;  /* 0x0000002bff047299 */ /* 0x000fe40008011604 */
[----:B------:R-:W-:Y:S02]  /*6780*/  UIMAD.WIDE.U32 UR8, UR5, UR42, URZ ;  /* 0x0000002a050872a5 */ /* 0x000fe4000f8e00ff */
[----:B------:R-:W-:Y:S02]  /*6790*/  USEL UR12, UR6, UR4, !UP2 ;  /* 0x00000004060c7287 */ /* 0x000fe4000d000000 */
[----:B------:R-:W-:Y:S02]  /*67a0*/  UIADD3 UR8, UPT, UPT, -UR5, URZ, URZ ;  /* 0x000000ff05087290 */ /* 0x000fe4000fffe1ff */
[----:B------:R-:W-:Y:S01]  /*67b0*/  UIADD3 UR10, UPT, UPT, -UR12, URZ, URZ ;  /* 0x000000ff0c0a7290 */ /* 0x000fe2000fffe1ff */
[----:B------:R-:W-:Y:S01]  /*67c0*/  @!UP0 UMOV UR4, UR9 ;  /* 0x0000000900048c82 */ /* 0x000fe20008000000 */
[----:B------:R-:W-:Y:S02]  /*67d0*/  UIADD3 UR9, UPT, UPT, -UR6, URZ, URZ ;  /* 0x000000ff06097290 */ /* 0x000fe4000fffe1ff */
[----:B------:R-:W-:Y:S02]  /*67e0*/  @!UP0 USHF.R.U32.HI UR4, URZ, UR43, UR4 ;  /* 0x0000002bff048299 */ /* 0x000fe40008011604 */
[----:B------:R-:W-:Y:S02]  /*67f0*/  UIMAD UR10, UR44, UR10, UR6 ;  /* 0x0000000a2c0a72a4 */ /* 0x000fe4000f8e0206 */
[----:B------:R-:W-:Y:S04]  /*6800*/  @!UP0 USEL UR4, UR5, UR4, !UP2 ;  /* 0x0000000405048287 */ /* 0x000fe8000d000000 */
[----:B------:R-:W-:Y:S02]  /*6810*/  @!UP0 UIMAD UR10, UR7, UR10, UR4 ;  /* 0x0000000a070a82a4 */ /* 0x000fe4000f8e0204 */
[----:B------:R-:W-:Y:S02]  /*6820*/  @!UP0 UIADD3 UR12, UPT, UPT, UR12, -UR4, URZ ;  /* 0x800000040c0c8290 */ /* 0x000fe4000fffe0ff */
[----:B------:R-:W-:Y:S02]  /*6830*/  UIMAD UR7, UR45, UR8, UR39 ;  /* 0x000000082d0772a4 */ /* 0x000fe4000f8e0227 */
[----:B------:R-:W-:Y:S02]  /*6840*/  @!UP0 UIMAD UR6, UR12, UR44, UR5 ;  /* 0x0000002c0c0682a4 */ /* 0x000fe4000f8e0205 */
[----:B------:R-:W-:Y:S01]  /*6850*/  UIMAD UR4, UR62, UR9, UR38 ;  /* 0x000000093e0472a4 */ /* 0x000fe2000f8e0226 */
[----:B------:R-:W-:Y:S02]  /*6860*/  @!UP0 UMOV UR5, UR10 ;  /* 0x0000000a00058c82 */ /* 0x000fe40008000000 */
[----:B------:R-:W-:Y:S02]  /*6870*/  UIMAD UR39, UR5, UR45, UR7 ;  /* 0x0000002d052772a4 */ /* 0x000fe4000f8e0207 */
[----:B------:R-:W-:Y:S11]  /*6880*/  UIMAD UR38, UR6, UR62, UR4 ;  /* 0x0000003e062672a4 */ /* 0x000ff6000f8e0204 */
[----:B------:R-:W-:Y:S01]  /*6890*/  @!UPT UIADD3 URZ, UPT, UPT, URZ, URZ, URZ ;  /* 0x000000fffffff290 */ /* 0x000fe2000fffe0ff */
.L_x_78:
[----:B------:R-:W-:Y:S01]  /*68a0*/  UISETP.NE.AND UP0, UPT, UR41, 0x1, UPT ;  /* 0x000000012900788c */ /* 0x000fe2000bf05270 */
[----:B------:R-:W-:Y:S01]  /*68b0*/  R2UR UR16, R95 ;  /* 0x000000005f1072ca */ /* 0x000fe200000e0000 */
[----:B------:R-:W-:Y:S01]  /*68c0*/  USHF.L.U32 UR49, UR11, 0x7, URZ ;  /* 0x000000070b317899 */ /* 0x000fe200080006ff */
[----:B------:R-:W-:Y:S01]  /*68d0*/  IADD3 R88, PT, PT, R88, 0x1, RZ ;  /* 0x0000000158587810 */ /* 0x000fe20007ffe0ff */
[----:B------:R-:W-:Y:S07]  /*68e0*/  USHF.L.U32 UR54, UR25, 0x8, URZ ;  /* 0x0000000819367899 */ /* 0x000fee00080006ff */
[----:B------:R-:W2:Y:S01]  /*68f0*/  @!UP0 LDCU.128 UR12, c[0x0][0xd10] ;  /* 0x0001a200ff0c87ac */ /* 0x000ea20008000c00 */
[----:B------:R-:W3:Y:S01]  /*6900*/  @!UP0 LDCU UR5, c[0x0][0xd0c] ;  /* 0x0001a180ff0587ac */ /* 0x000ee20008000800 */
[----:B------:R-:W1:Y:S01]  /*6910*/  @!UP0 LDCU UR10, c[0x0][0xd20] ;  /* 0x0001a400ff0a87ac */ /* 0x000e620008000800 */
[----:B--2---:R-:W-:Y:S02]  /*6920*/  UIMAD.WIDE.U32 UR8, UR39, UR12, URZ ;  /* 0x0000000c270872a5 */ /* 0x004fe4000f8e00ff */
[----:B------:R-:W-:Y:S02]  /*6930*/  UIMAD.WIDE.U32 UR6, UR38, UR15, URZ ;  /* 0x0000000f260672a5 */ /* 0x000fe4000f8e00ff */
[----:B------:R-:W-:Y:S03]  /*6940*/  @!UP0 UISETP.NE.AND UP1, UPT, UR14, 0x1, UPT ;  /* 0x000000010e00888c */ /* 0x000fe6000bf25270 */
[----:B------:R-:W-:Y:S01]  /*6950*/  @!UP0 UMOV UR4, UR9 ;  /* 0x0000000900048c82 */ /* 0x000fe20008000000 */
[----:B---3--:R-:W-:Y:S02]  /*6960*/  @!UP0 UISETP.NE.AND UP2, UPT, UR5, 0x1, UPT ;  /* 0x000000010500888c */ /* 0x008fe4000bf45270 */
[----:B------:R-:W-:Y:S01]  /*6970*/  @!UP0 USHF.R.U32.HI UR4, URZ, UR13, UR4 ;  /* 0x0000000dff048299 */ /* 0x000fe20008011604 */
[----:B------:R-:W-:Y:S02]  /*6980*/  @!UP0 UMOV UR6, UR7 ;  /* 0x0000000700068c82 */ /* 0x000fe40008000000 */
[----:B-1----:R-:W-:Y:S02]  /*6990*/  @!UP0 USHF.R.U32.HI UR6, URZ, UR10, UR6 ;  /* 0x0000000aff068299 */ /* 0x002fe40008011606 */
[----:B------:R-:W-:Y:S02]  /*69a0*/  @!UP0 USEL UR7, UR39, UR4, !UP2 ;  /* 0x0000000427078287 */ /* 0x000fe4000d000000 */
[----:B------:R-:W-:Y:S04]  /*69b0*/  @!UP0 USEL UR6, UR38, UR6, !UP1 ;  /* 0x0000000626068287 */ /* 0x000fe8000c800000 */
[----:B------:R-:W-:Y:S02]  /*69c0*/  @!UP0 UIADD3 UR4, UPT, UPT, -UR7, UR6, URZ ;  /* 0x0000000607048290 */ /* 0x000fe4000fffe1ff */
[----:B------:R-:W-:Y:S02]  /*69d0*/  @!UP0 UIADD3 UR6, UPT, UPT, UR7, -UR6, URZ ;  /* 0x8000000607068290 */ /* 0x000fe4000fffe0ff */
[----:B------:R-:W-:Y:S02]  /*69e0*/  @!UP0 UIMAD UR39, UR4, UR5, UR39 ;  /* 0x00000005042782a4 */ /* 0x000fe4000f8e0227 */
[----:B------:R-:W-:Y:S02]  /*69f0*/  @!UP0 UIMAD UR38, UR6, UR14, UR38 ;  /* 0x0000000e062682a4 */ /* 0x000fe4000f8e0226 */
[----:B------:R-:W-:Y:S09]  /*6a00*/  ULOP3.LUT UP0, URZ, UR16, 0x1f0, URZ, 0xc0, !UPT ;  /* 0x000001f010ff7892 */ /* 0x000ff2000f80c0ff */
[----:B------:R-:W-:Y:S05]  /*6a10*/  BRA.U !UP0, `(.L_x_79) ;  /* 0x00000001087c7547 */ /* 0x000fea000b800000 */
[----:B------:R-:W1:Y:S01]  /*6a20*/  LDCU.64 UR8, c[0x4][0x80] ;  /* 0x01001000ff0877ac */ /* 0x000e620008000a00 */
[----:B------:R-:W-:Y:S01]  /*6a30*/  MOV R16, 0x0 ;  /* 0x0000000000107802 */ /* 0x000fe20000000f00 */
[----:B------:R-:W-:Y:S02]  /*6a40*/  HFMA2 R12, -RZ, RZ, 0, 5.9604644775390625e-08 ;  /* 0x00000001ff0c7431 */ /* 0x000fe400000001ff */
[----:B------:R-:W-:Y:S01]  /*6a50*/  IMAD.MOV.U32 R8, RZ, RZ, 0x70 ;  /* 0x00000070ff087424 */ /* 0x000fe200078e00ff */
[----:B------:R2:W3:Y:S01]  /*6a60*/  LDC.64 R14, c[0x4][R16] ;  /* 0x01000000100e7b82 */ /* 0x0004e20000000a00 */
[----:B------:R-:W4:Y:S01]  /*6a70*/  LDCU.64 UR6, c[0x4][0x88] ;  /* 0x01001100ff0677ac */ /* 0x000f220008000a00 */
[----:B------:R-:W-:Y:S01]  /*6a80*/  IMAD.MOV.U32 R13, RZ, RZ, RZ ;  /* 0x000000ffff0d7224 */ /* 0x000fe200078e00ff */
[----:B------:R-:W2:Y:S01]  /*6a90*/  LDCU.64 UR4, c[0x4][0x8] ;  /* 0x01000100ff0477ac */ /* 0x000ea20008000a00 */
[----:B-1----:R-:W-:Y:S01]  /*6aa0*/  MOV R5, UR9 ;  /* 0x0000000900057c02 */ /* 0x002fe20008000f00 */
[----:B------:R-:W-:Y:S01]  /*6ab0*/  IMAD.U32 R4, RZ, RZ, UR8 ;  /* 0x00000008ff047e24 */ /* 0x000fe2000f8e00ff */
[----:B----4-:R-:W-:Y:S01]  /*6ac0*/  MOV R7, UR7 ;  /* 0x0000000700077c02 */ /* 0x010fe20008000f00 */
[----:B------:R-:W-:Y:S01]  /*6ad0*/  IMAD.U32 R6, RZ, RZ, UR6 ;  /* 0x00000006ff067e24 */ /* 0x000fe2000f8e00ff */
[----:B--2---:R-:W-:Y:S01]  /*6ae0*/  MOV R11, UR5 ;  /* 0x00000005000b7c02 */ /* 0x004fe20008000f00 */
[----:B------:R-:W-:Y:S02]  /*6af0*/  IMAD.U32 R10, RZ, RZ, UR4 ;  /* 0x00000004ff0a7e24 */ /* 0x000fe4000f8e00ff */
[----:B------:R-:W-:Y:S07]  /*6b00*/  LEPC R20, `(.L_x_80) ;  /* 0x000000001014794e */ /* 0x000fee0000000000 */
[----:B---3-5:R-:W-:Y:S05]  /*6b10*/  CALL.ABS.NOINC R14 ;  /* 0x000000000e007343 */ /* 0x028fea0003c00000 */
.L_x_80:
[----:B------:R-:W1:Y:S01]  /*6b20*/  LDCU.64 UR8, c[0x4][0x80] ;  /* 0x01001000ff0877ac */ /* 0x000e620008000a00 */
[----:B------:R-:W2:Y:S01]  /*6b30*/  LDC.64 R16, c[0x4][R16] ;  /* 0x0100000010107b82 */ /* 0x000ea20000000a00 */
[----:B------:R-:W-:Y:S02]  /*6b40*/  HFMA2 R12, -RZ, RZ, 0, 5.9604644775390625e-08 ;  /* 0x00000001ff0c7431 */ /* 0x000fe400000001ff */
[----:B------:R-:W-:Y:S02]  /*6b50*/  IMAD.MOV.U32 R8, RZ, RZ, 0x70 ;  /* 0x00000070ff087424 */ /* 0x000fe400078e00ff */
[----:B------:R-:W-:Y:S01]  /*6b60*/  IMAD.MOV.U32 R13, RZ, RZ, RZ ;  /* 0x000000ffff0d7224 */ /* 0x000fe200078e00ff */
[----:B------:R-:W3:Y:S01]  /*6b70*/  LDCU.64 UR6, c[0x4][0x88] ;  /* 0x01001100ff0677ac */ /* 0x000ee20008000a00 */
[----:B------:R-:W4:Y:S01]  /*6b80*/  LDCU.64 UR4, c[0x4][0x8] ;  /* 0x01000100ff0477ac */ /* 0x000f220008000a00 */
[----:B-1----:R-:W-:Y:S02]  /*6b90*/  MOV R4, UR8 ;  /* 0x0000000800047c02 */ /* 0x002fe40008000f00 */
[----:B------:R-:W-:Y:S02]  /*6ba0*/  MOV R5, UR9 ;  /* 0x0000000900057c02 */ /* 0x000fe40008000f00 */
[----:B---3--:R-:W-:Y:S01]  /*6bb0*/  MOV R7, UR7 ;  /* 0x0000000700077c02 */ /* 0x008fe20008000f00 */
[----:B------:R-:W-:Y:S01]  /*6bc0*/  IMAD.U32 R6, RZ, RZ, UR6 ;  /* 0x00000006ff067e24 */ /* 0x000fe2000f8e00ff */
[----:B----4-:R-:W-:Y:S01]  /*6bd0*/  MOV R11, UR5 ;  /* 0x00000005000b7c02 */ /* 0x010fe20008000f00 */
[----:B------:R-:W-:Y:S02]  /*6be0*/  IMAD.U32 R10, RZ, RZ, UR4 ;  /* 0x00000004ff0a7e24 */ /* 0x000fe4000f8e00ff */
[----:B------:R-:W-:Y:S07]  /*6bf0*/  LEPC R20, `(.L_x_79) ;  /* 0x000000001014794e */ /* 0x000fee0000000000 */
[----:B--2---:R-:W-:Y:S05]  /*6c00*/  CALL.ABS.NOINC R16 ;  /* 0x0000000010007343 */ /* 0x004fea0003c00000 */
.L_x_79:
[----:B------:R-:W-:Y:S02]  /*6c10*/  R2UR UR8, R86 ;  /* 0x00000000560872ca */ /* 0x000fe400000e0000 */
[----:B------:R-:W-:Y:S02]  /*6c20*/  R2UR UR7, R84 ;  /* 0x00000000540772ca */ /* 0x000fe400000e0000 */
[----:B------:R-:W-:Y:S02]  /*6c30*/  R2UR UR6, R83 ;  /* 0x00000000530672ca */ /* 0x000fe400000e0000 */
[----:B------:R-:W-:Y:S02]  /*6c40*/  R2UR UR5, R82 ;  /* 0x00000000520572ca */ /* 0x000fe400000e0000 */
[----:B------:R-:W-:Y:S02]  /*6c50*/  R2UR UR4, R81 ;  /* 0x00000000510472ca */ /* 0x000fe400000e0000 */
[----:B------:R-:W-:Y:S03]  /*6c60*/  ISETP.NE.U32.AND P4, PT, R76, RZ, PT ;  /* 0x000000ff4c00720c */ /* 0x000fe60003f85070 */
[----:B------:R-:W-:Y:S01]  /*6c70*/  UISETP.NE.AND UP2, UPT, UR8, URZ, UPT ;  /* 0x000000ff0800728c */ /* 0x000fe2000bf45270 */
[----:B------:R-:W-:Y:S01]  /*6c80*/  ISETP.NE.AND.EX P4, PT, R77, RZ, PT, P4 ;  /* 0x000000ff4d00720c */ /* 0x000fe20003f85340 */
[----:B------:R-:W-:Y:S04]  /*6c90*/  UISETP.NE.U32.AND UP0, UPT, UR7, URZ, UPT ;  /* 0x000000ff0700728c */ /* 0x000fe8000bf05070 */
[----:B------:R-:W-:Y:S01]  /*6ca0*/  ISETP.NE.U32.AND P2, PT, RZ, UR5, PT ;  /* 0x00000005ff007c0c */ /* 0x000fe2000bf45070 */
[----:B------:R-:W-:Y:S01]  /*6cb0*/  UISETP.NE.AND.EX UP1, UPT, UR6, URZ, UPT, UP0 ;  /* 0x000000ff0600728c */ /* 0x000fe2000bf25300 */
[----:B------:R-:W-:Y:S01]  /*6cc0*/  PLOP3.LUT P1, PT, PT, PT, UP2, 0x80, 0x8 ;  /* 0x000000000008781c */ /* 0x000fe20003f2f028 */
[----:B------:R-:W-:Y:S01]  /*6cd0*/  UPLOP3.LUT UP0, UPT, UPT, UPT, UPT, 0x40, 0x4 ;  /* 0x000000000004789c */ /* 0x000fe20003f0e870 */
[----:B------:R-:W-:Y:S01]  /*6ce0*/  ISETP.NE.AND.EX P2, PT, RZ, UR4, PT, P2 ;  /* 0x00000004ff007c0c */ /* 0x000fe2000bf45320 */
[----:B------:R-:W-:Y:S06]  /*6cf0*/  @UP2 UPLOP3.LUT UP0, UPT, UPT, UPT, UP1, 0x80, 0x8 ;  /* 0x000000000008289c */ /* 0x000fec0003f0f010 */
[----:B------:R-:W-:Y:S01]  /*6d00*/  PLOP3.LUT P0, PT, PT, PT, UP0, 0x80, 0x8 ;  /* 0x000000000008781c */ /* 0x000fe20003f0f008 */
[----:B------:R-:W-:Y:S01]  /*6d10*/  @!UPT UIADD3 URZ, UPT, UPT, URZ, URZ, URZ ;  /* 0x000000fffffff290 */ /* 0x000fe2000fffe0ff */
[----:B------:R-:W-:Y:S11]  /*6d20*/  BRA.U !UP1, `(.L_x_81) ;  /* 0x0000000109487547 */ /* 0x000ff6000b800000 */
[----:B------:R-:W1:Y:S01]  /*6d30*/  LDCU.64 UR8, c[0x0][0x358] ;  /* 0x00006b00ff0877ac */ /* 0x000e620008000a00 */
[----:B------:R-:W-:Y:S01]  /*6d40*/  R2UR UR5, R82 ;  /* 0x00000000520572ca */ /* 0x000fe200000e0000 */
[----:B------:R-:W-:Y:S01]  /*6d50*/  IMAD.MOV.U32 R79, RZ, RZ, 0x1 ;  /* 0x00000001ff4f7424 */ /* 0x000fe200078e00ff */
[----:B------:R-:W-:Y:S01]  /*6d60*/  R2UR UR4, R81 ;  /* 0x00000000510472ca */ /* 0x000fe200000e0000 */
[----:B------:R-:W-:Y:S01]  /*6d70*/  IMAD.MOV.U32 R0, RZ, RZ, 0x1 ;  /* 0x00000001ff007424 */ /* 0x000fe200078e00ff */
[----:B------:R-:W-:Y:S09]  /*6d80*/  R2UR UR6, R84 ;  /* 0x00000000540672ca */ /* 0x000ff200000e0000 */
[----:B------:R-:W-:Y:S04]  /*6d90*/  UISETP.NE.U32.AND UP0, UPT, UR5, URZ, UPT ;  /* 0x000000ff0500728c */ /* 0x000fe8000bf05070 */
[----:B------:R-:W-:Y:S06]  /*6da0*/  UISETP.NE.AND.EX UP0, UPT, UR4, URZ, UPT, UP0 ;  /* 0x000000ff0400728c */ /* 0x000fec000bf05300 */
[----:B------:R-:W-:Y:S05]  /*6db0*/  PLOP3.LUT P3, PT, PT, PT, UP0, 0x80, 0x8 ;  /* 0x000000000008781c */ /* 0x000fea0003f6f008 */
[----:B------:R-:W2:Y:S01]  /*6dc0*/  @UP0 LDCU.64 UR4, c[0x0][0xa88] ;  /* 0x00015100ff0407ac */ /* 0x000ea20008000a00 */
[----:B------:R-:W-:Y:S07]  /*6dd0*/  @UP0 UIMAD UR6, UR36, UR6, URZ ;  /* 0x00000006240602a4 */ /* 0x000fee000f8e02ff */
[----:B------:R-:W-:Y:S01]  /*6de0*/  @!P3 PRMT R79, R0, 0x7610, R79 ;  /* 0x00007610004fb816 */ /* 0x000fe2000000004f */
[----:B--2---:R-:W-:Y:S06]  /*6df0*/  @UP0 UIMAD.WIDE UR4, UR6, 0x4, UR4 ;  /* 0x00000004060408a5 */ /* 0x004fec000f8e0204 */
[----:B------:R-:W-:Y:S02]  /*6e00*/  IMAD.U32 R4, RZ, RZ, UR4 ;  /* 0x00000004ff047e24 */ /* 0x000fe4000f8e00ff */
[----:B------:R-:W-:Y:S03]  /*6e10*/  IMAD.U32 R5, RZ, RZ, UR5 ;  /* 0x00000005ff057e24 */ /* 0x000fe6000f8e00ff */
[----:B------:R-:W2:Y:S02]  /*6e20*/  @!UP0 LDCU UR4, c[0x0][0xa80] ;  /* 0x00015000ff0487ac */ /* 0x000ea40008000800 */
[----:B-1---5:R1:W5:Y:S02]  /*6e30*/  @P3 LDG.E R41, desc[UR8][R4.64] ;  /* 0x0000000804293981 */ /* 0x022364000c1e1900 */
[----:B-12---:R-:W-:Y:S02]  /*6e40*/  @!P3 IMAD.U32 R41, RZ, RZ, UR4 ;  /* 0x00000004ff29be24 */ /* 0x006fe4000f8e00ff */
.L_x_81:
[----:B------:R-:W-:Y:S05]  /*6e50*/  @!P4 BRA `(.L_x_82) ;  /* 0x000000000024c947 */ /* 0x000fea0003800000 */
[----:B----4-:R-:W-:Y:S01]  /*6e60*/  ISETP.NE.U32.AND P3, PT, R74, RZ, PT ;  /* 0x000000ff4a00720c */ /* 0x010fe20003f65070 */
[----:B------:R-:W1:Y:S03]  /*6e70*/  LDCU.64 UR4, c[0x0][0x358] ;  /* 0x00006b00ff0477ac */ /* 0x000e660008000a00 */
[----:B------:R-:W-:Y:S11]  /*6e80*/  ISETP.NE.AND.EX P3, PT, R75, RZ, PT, P3 ;  /* 0x000000ff4b00720c */ /* 0x000ff60003f65330 */
[----:B------:R-:W-:Y:S02]  /*6e90*/  @!UPT UIADD3 URZ, UPT, UPT, URZ, URZ, URZ ;  /* 0x000000fffffff290 */ /* 0x000fe4000fffe0ff */
[----:B------:R-:W2:Y:S01]  /*6ea0*/  @P3 LDC.64 R4, c[0x0][0xaa8] ;  /* 0x0002aa00ff043b82 */ /* 0x000ea20000000a00 */
[----:B------:R-:W-:Y:S04]  /*6eb0*/  @P3 IMAD R0, R76, UR36, RZ ;  /* 0x000000244c003c24 */ /* 0x000fe8000f8e02ff */
[----:B--2---:R-:W-:Y:S05]  /*6ec0*/  @P3 IMAD.WIDE R4, R0, 0x4, R4 ;  /* 0x0000000400043825 */ /* 0x004fea00078e0204 */
[----:B-1---5:R1:W5:Y:S02]  /*6ed0*/  @P3 LDG.E R36, desc[UR4][R4.64] ;  /* 0x0000000404243981 */ /* 0x022364000c1e1900 */
[----:B-1----:R-:W2:Y:S02]  /*6ee0*/  @!P3 LDC R36, c[0x0][0xaa0] ;  /* 0x0002a800ff24bb82 */ /* 0x002ea40000000800 */
.L_x_82:
[----:B-----5:R-:W-:Y:S01]  /*6ef0*/  FSETP.NEU.AND P3, PT, R41, RZ, PT ;  /* 0x000000ff2900720b */ /* 0x020fe20003f6d000 */
[----:B------:R-:W-:Y:S01]  /*6f00*/  ULOP3.LUT UR4, UR56, 0x1, URZ, 0x3c, !UPT ;  /* 0x0000000138047892 */ /* 0x000fe2000f8e3cff */
[----:B------:R-:W-:Y:S01]  /*6f10*/  SEL R6, RZ, 0xffffffff, P2 ;  /* 0xffffffffff067807 */ /* 0x000fe20001000000 */
[----:B------:R-:W-:Y:S01]  /*6f20*/  IMAD.U32 R104, RZ, RZ, UR52 ;  /* 0x00000034ff687e24 */ /* 0x000fe2000f8e00ff */
[C---:B------:R-:W-:Y:S01]  /*6f30*/  @P1 LOP3.LUT P2, RZ, R79.reuse, 0xff, RZ, 0xc0, !PT ;  /* 0x000000ff4fff1812 */ /* 0x040fe2000784c0ff */
[----:B------:R-:W-:Y:S01]  /*6f40*/  IMAD.SHL.U32 R99, R90, 0x4, RZ ;  /* 0x000000045a637824 */ /* 0x000fe200078e00ff */
[----:B------:R-:W-:Y:S01]  /*6f50*/  @P1 SEL R5, RZ, 0xffffffff, P3 ;  /* 0xffffffffff051807 */ /* 0x000fe20001800000 */
[----:B------:R-:W-:Y:S01]  /*6f60*/  IMAD.U32 R102, RZ, RZ, UR4 ;  /* 0x00000004ff667e24 */ /* 0x000fe2000f8e00ff */
[----:B------:R-:W-:Y:S01]  /*6f70*/  LOP3.LUT P4, R87, R79, 0xff, RZ, 0xc0, !PT ;  /* 0x000000ff4f577812 */ /* 0x000fe2000788c0ff */
[----:B------:R-:W-:Y:S01]  /*6f80*/  IMAD.SHL.U32 R104, R104, 0x4000, RZ ;  /* 0x0000400068687824 */ /* 0x000fe200078e00ff */
[----:B------:R-:W-:Y:S01]  /*6f90*/  @P0 SEL R5, R6, R5, !P2 ;  /* 0x0000000506050207 */ /* 0x000fe20005000000 */
[----:B------:R-:W-:Y:S01]  /*6fa0*/  IMAD.U32 R3, RZ, RZ, UR37 ;  /* 0x00000025ff037e24 */ /* 0x000fe2000f8e00ff */
[----:B------:R-:W-:Y:S01]  /*6fb0*/  PLOP3.LUT P0, PT, PT, PT, UP1, 0x80, 0x8 ;  /* 0x000000000008781c */ /* 0x000fe20003f0f018 */
[----:B------:R-:W-:Y:S01]  /*6fc0*/  IMAD.IADD R107, R91, 0x1, R104 ;  /* 0x000000015b6b7824 */ /* 0x000fe200078e0268 */
[----:B------:R-:W-:Y:S01]  /*6fd0*/  @P1 LOP3.LUT R5, R5, 0x1, RZ, 0xc0, !PT ;  /* 0x0000000105051812 */ /* 0x000fe200078ec0ff */
[----:B------:R-:W-:Y:S01]  /*6fe0*/  IMAD.SHL.U32 R98, R92, 0x4, RZ ;  /* 0x000000045c627824 */ /* 0x000fe200078e00ff */
[----:B------:R-:W-:Y:S01]  /*6ff0*/  BSSY B1, `(.L_x_83) ;  /* 0x000006a000017945 */ /* 0x000fe20003800000 */
[----:B------:R-:W-:Y:S01]  /*7000*/  IMAD.IADD R105, R107, 0x1, R99 ;  /* 0x000000016b697824 */ /* 0x000fe200078e0263 */
[----:B------:R-:W-:Y:S01]  /*7010*/  ISETP.NE.U32.OR P5, PT, R5, 0x1, !P1 ;  /* 0x000000010500780c */ /* 0x000fe20004fa5470 */
[----:B------:R-:W-:Y:S01]  /*7020*/  IMAD.U32 R5, RZ, RZ, UR52 ;  /* 0x00000034ff057e24 */ /* 0x000fe2000f8e00ff */
[----:B------:R-:W-:Y:S01]  /*7030*/  CS2R R70, SRZ ;  /* 0x0000000000467805 */ /* 0x000fe2000001ff00 */
[----:B------:R-:W-:Y:S01]  /*7040*/  IMAD.MOV.U32 R101, RZ, RZ, 0x1 ;  /* 0x00000001ff657424 */ /* 0x000fe200078e00ff */
[----:B------:R-:W-:Y:S01]  /*7050*/  P2R R97, PR, RZ, 0x20 ;  /* 0x00000020ff617803 */ /* 0x000fe20000000000 */
[----:B------:R-:W-:Y:S01]  /*7060*/  IMAD.MOV.U32 R72, RZ, RZ, RZ ;  /* 0x000000ffff487224 */ /* 0x000fe200078e00ff */
[----:B------:R-:W-:Y:S01]  /*7070*/  LEA R4, R5, UR47, 0x3 ;  /* 0x0000002f05047c11 */ /* 0x000fe2000f8e18ff */
[----:B------:R-:W-:Y:S01]  /*7080*/  IMAD.U32 R5, RZ, RZ, UR37 ;  /* 0x00000025ff057e24 */ /* 0x000fe2000f8e00ff */
[----:B------:R-:W-:Y:S02]  /*7090*/  CS2R R68, SRZ ;  /* 0x0000000000447805 */ /* 0x000fe4000001ff00 */
[----:B------:R-:W-:Y:S02]  /*70a0*/  CS2R R66, SRZ ;  /* 0x0000000000427805 */ /* 0x000fe4000001ff00 */
[----:B------:R-:W-:Y:S02]  /*70b0*/  CS2R R64, SRZ ;  /* 0x0000000000407805 */ /* 0x000fe4000001ff00 */
[----:B------:R-:W-:Y:S02]  /*70c0*/  CS2R R62, SRZ ;  /* 0x00000000003e7805 */ /* 0x000fe4000001ff00 */
[----:B------:R-:W-:Y:S02]  /*70d0*/  SHF.L.U32 R0, R5, 0x1f, RZ ;  /* 0x0000001f05007819 */ /* 0x000fe400000006ff */
[----:B------:R-:W-:Y:S02]  /*70e0*/  CS2R R60, SRZ ;  /* 0x00000000003c7805 */ /* 0x000fe4000001ff00 */
[----:B------:R-:W-:Y:S02]  /*70f0*/  @P5 SHF.L.U32 R7, R102, 0x1f, RZ ;  /* 0x0000001f66075819 */ /* 0x000fe400000006ff */
[----:B------:R-:W-:Y:S02]  /*7100*/  CS2R R58, SRZ ;  /* 0x00000000003a7805 */ /* 0x000fe4000001ff00 */
[----:B------:R-:W-:Y:S02]  /*7110*/  SEL R5, RZ, 0xffffffff, P3 ;  /* 0xffffffffff057807 */ /* 0x000fe40001800000 */
[----:B------:R-:W-:Y:S01]  /*7120*/  CS2R R56, SRZ ;  /* 0x0000000000387805 */ /* 0x000fe2000001ff00 */
[----:B------:R-:W1:Y:S01]  /*7130*/  @P5 SYNCS.PHASECHK.TRANS64.TRYWAIT P2, [R4+URZ+0x40], R7 ;  /* 0x00004007040055a7 */ /* 0x000e6200080411ff */
[----:B------:R-:W-:Y:S02]  /*7140*/  CS2R R54, SRZ ;  /* 0x0000000000367805 */ /* 0x000fe4000001ff00 */
[----:B------:R-:W-:Y:S02]  /*7150*/  @P0 SEL R5, R6, R5, !P4 ;  /* 0x0000000506050207 */ /* 0x000fe40006000000 */
[----:B------:R-:W-:Y:S02]  /*7160*/  CS2R R52, SRZ ;  /* 0x0000000000347805 */ /* 0x000fe4000001ff00 */
[----:B------:R-:W-:Y:S02]  /*7170*/  ISETP.NE.AND P0, PT, RZ, UR37, PT ;  /* 0x00000025ff007c0c */ /* 0x000fe4000bf05270 */
[----:B------:R-:W-:Y:S02]  /*7180*/  CS2R R50, SRZ ;  /* 0x0000000000327805 */ /* 0x000fe4000001ff00 */
[----:B------:R-:W-:Y:S02]  /*7190*/  LOP3.LUT R5, R5, 0x1, RZ, 0xc0, !PT ;  /* 0x0000000105057812 */ /* 0x000fe400078ec0ff */
[----:B------:R-:W-:Y:S02]  /*71a0*/  CS2R R48, SRZ ;  /* 0x0000000000307805 */ /* 0x000fe4000001ff00 */
[----:B------:R-:W-:Y:S02]  /*71b0*/  CS2R R46, SRZ ;  /* 0x00000000002e7805 */ /* 0x000fe4000001ff00 */
[----:B------:R-:W-:Y:S02]  /*71c0*/  CS2R R44, SRZ ;  /* 0x00000000002c7805 */ /* 0x000fe4000001ff00 */
[----:B------:R-:W-:Y:S02]  /*71d0*/  ISETP.NE.U32.AND P3, PT, R5, 0x1, PT ;  /* 0x000000010500780c */ /* 0x000fe40003f65070 */
[----:B------:R-:W-:Y:S01]  /*71e0*/  CS2R R42, SRZ ;  /* 0x00000000002a7805 */ /* 0x000fe2000001ff00 */
[----:B------:R-:W-:Y:S01]  /*71f0*/  IMAD.MOV.U32 R40, RZ, RZ, RZ ;  /* 0x000000ffff287224 */ /* 0x000fe200078e00ff */
[----:B------:R-:W-:Y:S01]  /*7200*/  SEL R38, RZ, 0xe0, P0 ;  /* 0x000000e0ff267807 */ /* 0x000fe20000000000 */
[----:B------:R-:W-:Y:S01]  /*7210*/  IMAD.U32 R100, RZ, RZ, UR52 ;  /* 0x00000034ff647e24 */ /* 0x000fe2000f8e00ff */
[----:B------:R-:W-:Y:S01]  /*7220*/  P2R R103, PR, RZ, 0x8 ;  /* 0x00000008ff677803 */ /* 0x000fe20000000000 */
[----:B------:R3:W2:Y:S01]  /*7230*/  SYNCS.PHASECHK.TRANS64.TRYWAIT P1, [UR47+0xa0], R0 ;  /* 0x0000a000ff0075a7 */ /* 0x0006a2000802112f */
[----:B------:R-:W-:Y:S02]  /*7240*/  IMAD R37, R3, 0xe0, R2 ;  /* 0x000000e003257824 */ /* 0x000fe400078e0202 */
[----:B------:R-:W-:Y:S02]  /*7250*/  IMAD.IADD R108, R107, 0x1, R98 ;  /* 0x000000016b6c7824 */ /* 0x000fe400078e0262 */
[----:B------:R-:W-:Y:S01]  /*7260*/  IMAD.IADD R106, R98, 0x1, R105 ;  /* 0x00000001626a7824 */ /* 0x000fe200078e0269 */
[----:B-1----:R-:W-:Y:S01]  /*7270*/  @P5 SEL R101, RZ, 0x1, !P2 ;  /* 0x00000001ff655807 */ /* 0x002fe20005000000 */
[----:B---3--:R-:W-:Y:S06]  /*7280*/  @!P5 BRA `(.L_x_84) ;  /* 0x000000040000d947 */ /* 0x008fec0003800000 */
[----:B------:R-:W-:Y:S01]  /*7290*/  HFMA2 R42, -RZ, RZ, 0, 0 ;  /* 0x00000000ff2a7431 */ /* 0x000fe200000001ff */
[----:B------:R-:W-:Y:S01]  /*72a0*/  ISETP.NE.AND P0, PT, R101, RZ, PT ;  /* 0x000000ff6500720c */ /* 0x000fe20003f05270 */
[----:B------:R-:W-:Y:S01]  /*72b0*/  IMAD.MOV.U32 R40, RZ, RZ, RZ ;  /* 0x000000ffff287224 */ /* 0x000fe200078e00ff */
[----:B------:R-:W-:Y:S11]  /*72c0*/  BSSY B0, `(.L_x_85) ;  /* 0x0000005000007945 */ /* 0x000ff60003800000 */
[----:B------:R-:W-:Y:S05]  /*72d0*/  @P0 BRA `(.L_x_86) ;  /* 0x00000000000c0947 */ /* 0x000fea0003800000 */
[----:B------:R-:W-:Y:S04]  /*72e0*/  SHF.L.U32 R3, R102, 0x1f, RZ ;  /* 0x0000001f66037819 */ /* 0x000fe800000006ff */
[----:B------:R-:W1:Y:S02]  /*72f0*/  SYNCS.PHASECHK.TRANS64.TRYWAIT P0, [R4+URZ+0x40], R3 ;  /* 0x00004003040075a7 */ /* 0x000e6400080011ff */
[----:B-1----:R-:W-:Y:S05]  /*7300*/  @!P0 BRA `(.L_x_87) ;  /* 0x0000008400888947 */ /* 0x002fea0003800000 */
.L_x_86:
[----:B------:R-:W-:Y:S05]  /*7310*/  BSYNC B0 ;  /* 0x0000000000007941 */ /* 0x000fea0003800000 */
.L_x_85:
[----:B------:R-:W-:Y:S01]  /*7320*/  ISETP.NE.AND P0, PT, R103, RZ, PT ;  /* 0x000000ff6700720c */ /* 0x000fe20003f05270 */
[----:B------:R-:W-:Y:S01]  /*7330*/  IMAD.MOV.U32 R43, RZ, RZ, RZ ;  /* 0x000000ffff2b7224 */ /* 0x000fe200078e00ff */
[----:B------:R-:W-:Y:S02]  /*7340*/  CS2R R44, SRZ ;  /* 0x00000000002c7805 */ /* 0x000fe4000001ff00 */
        /* <DEDUP_REMOVED lines=9> */
[----:B------:R-:W-:Y:S01]  /*73e0*/  CS2R R64, SRZ ;  /* 0x0000000000407805 */ /* 0x000fe2000001ff00 */
[----:B------:R3:W1:Y:S01]  /*73f0*/  @P0 LDS R40, [R107] ;  /* 0x000000006b280984 */ /* 0x0006620000000800 */
[----:B------:R-:W-:Y:S02]  /*7400*/  CS2R R66, SRZ ;  /* 0x0000000000427805 */ /* 0x000fe4000001ff00 */
[----:B------:R-:W-:Y:S02]  /*7410*/  CS2R R68, SRZ ;  /* 0x0000000000447805 */ /* 0x000fe4000001ff00 */
[----:B------:R-:W-:Y:S01]  /*7420*/  CS2R R70, SRZ ;  /* 0x0000000000467805 */ /* 0x000fe2000001ff00 */
[----:B------:R3:W1:Y:S01]  /*7430*/  @P0 LDS R42, [R108] ;  /* 0x000000006c2a0984 */ /* 0x0006620000000800 */
[----:B------:R-:W-:Y:S01]  /*7440*/  IMAD.MOV.U32 R72, RZ, RZ, RZ ;  /* 0x000000ffff487224 */ /* 0x000fe200078e00ff */
[----:B------:R-:W-:Y:S02]  /*7450*/  UIADD3 UR4, UPT, UPT, UR52, 0x1, URZ ;  /* 0x0000000134047890 */ /* 0x000fe4000fffe0ff */
[----:B------:R3:W1:Y:S02]  /*7460*/  @P0 LDS R43, [R105] ;  /* 0x00000000692b0984 */ /* 0x0006640000000800 */
[----:B------:R-:W-:Y:S02]  /*7470*/  UISETP.NE.AND UP0, UPT, UR4, 0x3, UPT ;  /* 0x000000030400788c */ /* 0x000fe4000bf05270 */
[----:B------:R3:W1:Y:S02]  /*7480*/  @P0 LDS R44, [R106] ;  /* 0x000000006a2c0984 */ /* 0x0006640000000800 */
[----:B------:R-:W-:Y:S02]  /*7490*/  USEL UR5, URZ, 0x1, UP0 ;  /* 0x00000001ff057887 */ /* 0x000fe40008000000 */
[----:B------:R3:W1:Y:S01]  /*74a0*/  @P0 LDS R45, [R107+0x200] ;  /* 0x000200006b2d0984 */ /* 0x0006620000000800 */
[----:B------:R-:W-:Y:S03]  /*74b0*/  USEL UR4, UR4, URZ, UP0 ;  /* 0x000000ff04047287 */ /* 0x000fe60008000000 */
[----:B------:R3:W1:Y:S01]  /*74c0*/  @P0 LDS R46, [R108+0x200] ;  /* 0x000200006c2e0984 */ /* 0x0006620000000800 */
[----:B------:R-:W-:Y:S02]  /*74d0*/  LOP3.LUT R102, R102, UR5, RZ, 0x3c, !PT ;  /* 0x0000000566667c12 */ /* 0x000fe4000f8e3cff */
[----:B------:R-:W-:Y:S01]  /*74e0*/  IMAD.U32 R100, RZ, RZ, UR4 ;  /* 0x00000004ff647e24 */ /* 0x000fe2000f8e00ff */
[----:B------:R3:W1:Y:S04]  /*74f0*/  @P0 LDS R47, [R105+0x200] ;  /* 0x00020000692f0984 */ /* 0x0006680000000800 */
        /* <DEDUP_REMOVED lines=24> */
[----:B------:R3:W1:Y:S02]  /*7680*/  @P0 LDS R72, [R106+0xe00] ;  /* 0x000e00006a480984 */ /* 0x0006640000000800 */
.L_x_84:
[----:B------:R-:W-:Y:S05]  /*7690*/  BSYNC B1 ;  /* 0x0000000000017941 */ /* 0x000fea0003800000 */
.L_x_83:
[----:B------:R-:W-:Y:S05]  /*76a0*/  IMAD.IADD R39, R37, 0x1, R38 ;  /* 0x0000000125277824 */ /* 0x000fea00078e0226 */
[----:B-1----:R-:W-:Y:S04]  /*76b0*/  SHF.R.U32.HI R3, RZ, 0x15, R39 ;  /* 0x00000015ff037819 */ /* 0x002fe80000011627 */
[----:B------:R-:W-:Y:S01]  /*76c0*/  LOP3.LUT P0, RZ, R3, 0x3, R80, 0x48, !PT ;  /* 0x0000000303ff7812 */ /* 0x000fe20007804850 */
[----:B------:R-:W-:Y:S01]  /*76d0*/  @!UPT UIADD3 URZ, UPT, UPT, URZ, URZ, URZ ;  /* 0x000000fffffff290 */ /* 0x000fe2000fffe0ff */
[----:B--2---:R-:W-:Y:S11]  /*76e0*/  @P1 BRA `(.L_x_88) ;  /* 0x0000000000081947 */ /* 0x004ff60003800000 */
[----:B------:R-:W1:Y:S02]  /*76f0*/  SYNCS.PHASECHK.TRANS64.TRYWAIT P1, [UR47+0xa0], R0 ;  /* 0x0000a000ff0075a7 */ /* 0x000e64000802112f */
[----:B-1----:R-:W-:Y:S05]  /*7700*/  @!P1 BRA `(.L_x_89) ;  /* 0x00000080009c9947 */ /* 0x002fea0003800000 */
.L_x_88:
[----:B------:R-:W-:Y:S05]  /*7710*/  @!P0 BRA `(.L_x_90) ;  /* 0x0000000000408947 */ /* 0x000fea0003800000 */
[----:B------:R-:W2:Y:S01]  /*7720*/  LDCU.64 UR8, c[0x4][0x70] ;  /* 0x01000e00ff0877ac */ /* 0x000ea20008000a00 */
[----:B------:R-:W-:Y:S01]  /*7730*/  MOV R15, 0x0 ;  /* 0x00000000000f7802 */ /* 0x000fe20000000f00 */
[----:B------:R-:W-:Y:S02]  /*7740*/  HFMA2 R12, -RZ, RZ, 0, 5.9604644775390625e-08 ;  /* 0x00000001ff0c7431 */ /* 0x000fe400000001ff */
[----:B------:R-:W-:Y:S02]  /*7750*/  IMAD.MOV.U32 R8, RZ, RZ, 0x192 ;  /* 0x00000192ff087424 */ /* 0x000fe400078e00ff */
[----:B------:R-:W-:Y:S01]  /*7760*/  IMAD.MOV.U32 R13, RZ, RZ, RZ ;  /* 0x000000ffff0d7224 */ /* 0x000fe200078e00ff */
[----:B------:R-:W5:Y:S01]  /*7770*/  LDCU.64 UR6, c[0x4][0x78] ;  /* 0x01000f00ff0677ac */ /* 0x000f620008000a00 */
[----:B------:R-:W1:Y:S01]  /*7780*/  LDC.64 R14, c[0x4][R15] ;  /* 0x010000000f0e7b82 */ /* 0x000e620000000a00 */
[----:B------:R-:W3:Y:S01]  /*7790*/  LDCU.64 UR4, c[0x4][0x10] ;  /* 0x01000200ff0477ac */ /* 0x000ee20008000a00 */
[----:B--2---:R-:W-:Y:S01]  /*77a0*/  MOV R5, UR9 ;  /* 0x0000000900057c02 */ /* 0x004fe20008000f00 */
[----:B------:R-:W-:Y:S01]  /*77b0*/  IMAD.U32 R4, RZ, RZ, UR8 ;  /* 0x00000008ff047e24 */ /* 0x000fe2000f8e00ff */
[----:B-----5:R-:W-:Y:S01]  /*77c0*/  MOV R7, UR7 ;  /* 0x0000000700077c02 */ /* 0x020fe20008000f00 */
[----:B------:R-:W-:Y:S01]  /*77d0*/  IMAD.U32 R6, RZ, RZ, UR6 ;  /* 0x00000006ff067e24 */ /* 0x000fe2000f8e00ff */
[----:B---3--:R-:W-:Y:S01]  /*77e0*/  MOV R11, UR5 ;  /* 0x00000005000b7c02 */ /* 0x008fe20008000f00 */
[----:B------:R-:W-:Y:S02]  /*77f0*/  IMAD.U32 R10, RZ, RZ, UR4 ;  /* 0x00000004ff0a7e24 */ /* 0x000fe4000f8e00ff */
[----:B------:R-:W-:Y:S07]  /*7800*/  LEPC R20, `(.L_x_90) ;  /* 0x000000001014794e */ /* 0x000fee0000000000 */
[----:B-1--4-:R-:W-:Y:S05]  /*7810*/  CALL.ABS.NOINC R14 ;  /* 0x000000000e007343 */ /* 0x012fea0003c00000 */
.L_x_90:
[----:B------:R-:W-:Y:S05]  /*7820*/  WARPSYNC.ALL ;  /* 0x0000000000007948 */ /* 0x000fea0003800000 */
[----:B------:R-:W-:Y:S01]  /*7830*/  R2UR UR4, R39 ;  /* 0x00000000270472ca */ /* 0x000fe200000e0000 */
[----:B------:R-:W-:Y:S01]  /*7840*/  BSSY.RECONVERGENT B0, `(.L_x_91) ;  /* 0x0000088000007945 */ /* 0x000fe20003800200 */
[----:B------:R-:W-:Y:S11]  /*7850*/  ISETP.NE.AND P0, PT, R93, RZ, PT ;  /* 0x000000ff5d00720c */ /* 0x000ff60003f05270 */
[----:B------:R-:W2:Y:S01]  /*7860*/  LDTM.x32 R4, tmem[UR4] ;  /* 0x00000004000479ee */ /* 0x000ea200082c0000 */
[----:B------:R-:W-:Y:S01]  /*7870*/  UIADD3 UR4, UPT, UPT, UR47, 0xa8, URZ ;  /* 0x000000a82f047890 */ /* 0x000fe2000fffe0ff */
[----:B------:R-:W-:Y:S03]  /*7880*/  NOP ;  /* 0x0000000000007918 */ /* 0x000fe60000000000 */
[----:B------:R-:W-:Y:S09]  /*7890*/  UPRMT UR4, UR40, 0x654, UR4 ;  /* 0x0000065428047896 */ /* 0x000ff20008000004 */
[----:B--2---:R-:W-:Y:S01]  /*78a0*/  SYNCS.ARRIVE.TRANS64.RED.A1T0 RZ, [UR4], RZ ;  /* 0x000000ffffff79a7 */ /* 0x004fe20008100404 */
[C---:B------:R-:W-:Y:S01]  /*78b0*/  FMUL R4, R36.reuse, R4 ;  /* 0x0000000424047220 */ /* 0x040fe20000400000 */
[C---:B------:R-:W-:Y:S01]  /*78c0*/  FMUL R5, R36.reuse, R5 ;  /* 0x0000000524057220 */ /* 0x040fe20000400000 */
[C---:B------:R-:W-:Y:S01]  /*78d0*/  FMUL R6, R36.reuse, R6 ;  /* 0x0000000624067220 */ /* 0x040fe20000400000 */
[C---:B------:R-:W-:Y:S01]  /*78e0*/  FMUL R7, R36.reuse, R7 ;  /* 0x0000000724077220 */ /* 0x040fe20000400000 */
[C---:B------:R-:W-:Y:S01]  /*78f0*/  FFMA R4, R41.reuse, R40, R4 ;  /* 0x0000002829047223 */ /* 0x040fe20000000004 */
[C---:B------:R-:W-:Y:S01]  /*7900*/  FFMA R5, R41.reuse, R42, R5 ;  /* 0x0000002a29057223 */ /* 0x040fe20000000005 */
[C---:B------:R-:W-:Y:S01]  /*7910*/  FFMA R6, R41.reuse, R43, R6 ;  /* 0x0000002b29067223 */ /* 0x040fe20000000006 */
[C---:B------:R-:W-:Y:S01]  /*7920*/  FFMA R7, R41.reuse, R44, R7 ;  /* 0x0000002c29077223 */ /* 0x040fe20000000007 */
[C---:B------:R-:W-:Y:S01]  /*7930*/  FMUL R8, R36.reuse, R8 ;  /* 0x0000000824087220 */ /* 0x040fe20000400000 */
[----:B------:R2:W-:Y:S01]  /*7940*/  STS [R107], R4 ;  /* 0x000000046b007388 */ /* 0x0005e20000000800 */
[C---:B------:R-:W-:Y:S01]  /*7950*/  FMUL R9, R36.reuse, R9 ;  /* 0x0000000924097220 */ /* 0x040fe20000400000 */
[C---:B------:R-:W-:Y:S01]  /*7960*/  FMUL R10, R36.reuse, R10 ;  /* 0x0000000a240a7220 */ /* 0x040fe20000400000 */
[C---:B------:R-:W-:Y:S01]  /*7970*/  FFMA R8, R41.reuse, R45, R8 ;  /* 0x0000002d29087223 */ /* 0x040fe20000000008 */
[----:B------:R2:W-:Y:S01]  /*7980*/  STS [R108], R5 ;  /* 0x000000056c007388 */ /* 0x0005e20000000800 */
        /* <DEDUP_REMOVED lines=11> */
[----:B------:R2:W-:Y:S01]  /*7a40*/  STS [R107+0x200], R8 ;  /* 0x000200086b007388 */ /* 0x0005e20000000800 */
[C---:B------:R-:W-:Y:S01]  /*7a50*/  FMUL R15, R36.reuse, R15 ;  /* 0x0000000f240f7220 */ /* 0x040fe20000400000 */
[C---:B------:R-:W-:Y:S01]  /*7a60*/  FMUL R16, R36.reuse, R16 ;  /* 0x0000001024107220 */ /* 0x040fe20000400000 */
[C---:B------:R-:W-:Y:S01]  /*7a70*/  FFMA R14, R41.reuse, R51, R14 ;  /* 0x00000033290e7223 */ /* 0x040fe2000000000e */
[----:B------:R2:W-:Y:S01]  /*7a80*/  STS [R108+0x200], R9 ;  /* 0x000200096c007388 */ /* 0x0005e20000000800 */
        /* <DEDUP_REMOVED lines=50> */
[----:B------:R-:W-:Y:S01]  /*7db0*/  FMUL R35, R36, R35 ;  /* 0x0000002324237220 */ /* 0x000fe20000400000 */
[----:B------:R2:W-:Y:S03]  /*7dc0*/  STS [R105+0x800], R22 ;  /* 0x0008001669007388 */ /* 0x0005e60000000800 */
[----:B------:R-:W-:Y:S01]  /*7dd0*/  FFMA R35, R41, R72, R35 ;  /* 0x0000004829237223 */ /* 0x000fe20000000023 */
[----:B------:R2:W-:Y:S04]  /*7de0*/  STS [R106+0x800], R23 ;  /* 0x000800176a007388 */ /* 0x0005e80000000800 */
        /* <DEDUP_REMOVED lines=11> */
[----:B------:R2:W-:Y:S01]  /*7ea0*/  STS [R106+0xe00], R35 ;  /* 0x000e00236a007388 */ /* 0x0005e20000000800 */
[----:B------:R-:W-:Y:S01]  /*7eb0*/  @!PT LDS RZ, [RZ] ;  /* 0x00000000fffff984 */ /* 0x000fe20000000800 */
[----:B------:R-:W-:Y:S01]  /*7ec0*/  @!PT LDS RZ, [RZ] ;  /* 0x00000000fffff984 */ /* 0x000fe20000000800 */
[----:B------:R-:W-:Y:S01]  /*7ed0*/  @!PT LDS RZ, [RZ] ;  /* 0x00000000fffff984 */ /* 0x000fe20000000800 */
[----:B------:R-:W-:Y:S01]  /*7ee0*/  @!PT LDS RZ, [RZ] ;  /* 0x00000000fffff984 */ /* 0x000fe20000000800 */
[----:B------:R5:W-:Y:S06]  /*7ef0*/  MEMBAR.ALL.CTA ;  /* 0x0000000000007992 */ /* 0x000bec0000008000 */
[----:B-----5:R-:W5:Y:S02]  /*7f00*/  FENCE.VIEW.ASYNC.S ;  /* 0x00000000000073c6 */ /* 0x020f640000000000 */
[----:B-----5:R-:W-:Y:S06]  /*7f10*/  BAR.SYNC.DEFER_BLOCKING 0x1, 0x80 ;  /* 0x0042000000007b1d */ /* 0x020fec0000010000 */
[----:B------:R-:W-:Y:S05]  /*7f20*/  @P0 BRA `(.L_x_92) ;  /* 0x0000000000640947 */ /* 0x000fea0003800000 */
[----:B------:R-:W-:Y:S01]  /*7f30*/  R2UR UR6, R104 ;  /* 0x00000000680672ca */ /* 0x000fe200000e0000 */
[----:B------:R-:W-:Y:S01]  /*7f40*/  UIADD3 UR4, UP0, UPT, UR58, 0x880, URZ ;  /* 0x000008803a047890 */ /* 0x000fe2000ff1e0ff */
[----:B------:R-:W-:Y:S01]  /*7f50*/  R2UR UR7, R38 ;  /* 0x00000000260772ca */ /* 0x000fe200000e0000 */
[----:B------:R-:W-:Y:S01]  /*7f60*/  UMOV UR51, UR36 ;  /* 0x0000002400337c82 */ /* 0x000fe20008000000 */
[----:B------:R-:W-:Y:S02]  /*7f70*/  UIADD3 UR17, UPT, UPT, UR49, 0x20, URZ ;  /* 0x0000002031117890 */ /* 0x000fe4000fffe0ff */
[----:B------:R-:W-:Y:S01]  /*7f80*/  UIADD3.X UR5, UPT, UPT, URZ, UR59, URZ, UP0, !UPT ;  /* 0x0000003bff057290 */ /* 0x000fe200087fe4ff */
[----:B------:R-:W-:Y:S01]  /*7f90*/  UMOV UR19, UR36 ;  /* 0x0000002400137c82 */ /* 0x000fe20008000000 */
[----:B------:R-:W-:Y:S01]  /*7fa0*/  UIADD3 UR13, UPT, UPT, UR49, 0x40, URZ ;  /* 0x00000040310d7890 */ /* 0x000fe2000fffe0ff */
[----:B------:R-:W-:Y:S01]  /*7fb0*/  UMOV UR15, UR36 ;  /* 0x00000024000f7c82 */ /* 0x000fe20008000000 */
[----:B------:R-:W-:Y:S03]  /*7fc0*/  UIADD3 UR9, UPT, UPT, UR49, 0x60, URZ ;  /* 0x0000006031097890 */ /* 0x000fe6000fffe0ff */
[----:B------:R-:W-:Y:S02]  /*7fd0*/  UIADD3 UR6, UPT, UPT, UR47, UR6, URZ ;  /* 0x000000062f067290 */ /* 0x000fe4000fffe0ff */
[----:B------:R-:W-:Y:S02]  /*7fe0*/  UIADD3 UR50, UPT, UPT, UR54, UR7, URZ ;  /* 0x0000000736327290 */ /* 0x000fe4000fffe0ff */
[----:B------:R-:W-:Y:S02]  /*7ff0*/  UIADD3 UR48, UPT, UPT, UR6, 0x200, URZ ;  /* 0x0000020006307890 */ /* 0x000fe4000fffe0ff */
[----:B------:R-:W-:Y:S02]  /*8000*/  UIADD3 UR16, UPT, UPT, UR6, 0x1200, URZ ;  /* 0x0000120006107890 */ /* 0x000fe4000fffe0ff */
[----:B------:R-:W-:Y:S01]  /*8010*/  UIADD3 UR12, UPT, UPT, UR6, 0x2200, URZ ;  /* 0x00002200060c7890 */ /* 0x000fe2000fffe0ff */
[----:B------:R-:W-:Y:S01]  /*8020*/  UMOV UR18, UR50 ;  /* 0x0000003200127c82 */ /* 0x000fe20008000000 */
[----:B------:R-:W-:Y:S01]  /*8030*/  UMOV UR14, UR50 ;  /* 0x00000032000e7c82 */ /* 0x000fe20008000000 */
[----:B------:R-:W-:Y:S02]  /*8040*/  UIADD3 UR8, UPT, UPT, UR6, 0x3200, URZ ;  /* 0x0000320006087890 */ /* 0x000fe4000fffe0ff */
[----:B------:R1:W-:Y:S01]  /*8050*/  UTMASTG.3D [UR48], [UR4] ;  /* 0x00000030040073b5 */ /* 0x0003e20008010000 */
[----:B------:R-:W-:Y:S01]  /*8060*/  UMOV UR11, UR36 ;  /* 0x00000024000b7c82 */ /* 0x000fe20008000000 */
[----:B------:R-:W-:Y:S01]  /*8070*/  UMOV UR10, UR50 ;  /* 0x00000032000a7c82 */ /* 0x000fe20008000000 */
[----:B------:R1:W-:Y:S01]  /*8080*/  UTMASTG.3D [UR16], [UR4] ;  /* 0x00000010040073b5 */ /* 0x0003e20008010000 */
[----:B------:R1:W-:Y:S03]  /*8090*/  UTMASTG.3D [UR12], [UR4] ;  /* 0x0000000c040073b5 */ /* 0x0003e60008010000 */
[----:B------:R1:W-:Y:S02]  /*80a0*/  UTMASTG.3D [UR8], [UR4] ;  /* 0x00000008040073b5 */ /* 0x0003e40008010000 */
[----:B-1----:R0:W-:Y:S02]  /*80b0*/  UTMACMDFLUSH ;  /* 0x00000000000079b7 */ /* 0x0021e40000000000 */
.L_x_92:
[----:B------:R-:W-:Y:S05]  /*80c0*/  BSYNC.RECONVERGENT B0 ;  /* 0x0000000000007941 */ /* 0x000fea0003800200 */
.L_x_91:
[----:B------:R-:W-:Y:S01]  /*80d0*/  UIADD3 UR48, UPT, UPT, UR52, 0x1, URZ ;  /* 0x0000000134307890 */ /* 0x000fe2000fffe0ff */
[----:B------:R-:W-:Y:S03]  /*80e0*/  BSSY.RECONVERGENT B0, `(.L_x_93) ;  /* 0x0000005000007945 */ /* 0x000fe60003800200 */
[----:B------:R-:W-:Y:S04]  /*80f0*/  UISETP.NE.AND UP0, UPT, UR48, 0x3, UPT ;  /* 0x000000033000788c */ /* 0x000fe8000bf05270 */
[----:B------:R-:W-:Y:S01]  /*8100*/  USEL UR46, UR48, URZ, UP0 ;  /* 0x000000ff302e7287 */ /* 0x000fe20008000000 */
[----:B------:R-:W-:Y:S11]  /*8110*/  @P0 BRA `(.L_x_94) ;  /* 0x0000000000040947 */ /* 0x000ff60003800000 */
[----:B------:R-:W-:Y:S04]  /*8120*/  DEPBAR.LE SB0, 0x1 ;  /* 0x000080400000791a */ /* 0x000fe80000000000 */
.L_x_94:
[----:B------:R-:W-:Y:S05]  /*8130*/  BSYNC.RECONVERGENT B0 ;  /* 0x0000000000007941 */ /* 0x000fea0003800200 */
.L_x_93:
[----:B------:R-:W-:Y:S01]  /*8140*/  BAR.SYNC.DEFER_BLOCKING 0x1, 0x80 ;  /* 0x0042000000007b1d */ /* 0x000fe20000010000 */
[----:B------:R-:W-:Y:S01]  /*8150*/  ISETP.NE.AND P1, PT, R97, RZ, PT ;  /* 0x000000ff6100720c */ /* 0x000fe20003f25270 */
[----:B------:R-:W-:Y:S01]  /*8160*/  UISETP.NE.AND UP0, UPT, UR55, URZ, UPT ;  /* 0x000000ff3700728c */ /* 0x000fe2000bf05270 */
[----:B--2---:R-:W-:Y:S11]  /*8170*/  LEA R5, R100, UR47, 0x3 ;  /* 0x0000002f64057c11 */ /* 0x004ff6000f8e18ff */
[----:B------:R-:W-:Y:S01]  /*8180*/  @P1 SHF.L.U32 R4, R102, 0x1f, RZ ;  /* 0x0000001f66041819 */ /* 0x000fe200000006ff */
[----:B------:R-:W-:Y:S06]  /*8190*/  BRA.U !UP0, `(.L_x_95) ;  /* 0x0000000108247547 */ /* 0x000fec000b800000 */
[----:B-1----:R-:W1:Y:S01]  /*81a0*/  S2R R0, SR_CgaCtaId ;  /* 0x0000000000007919 */ /* 0x002e620000008800 */
[----:B------:R-:W-:Y:S01]  /*81b0*/  IMAD.U32 R3, RZ, RZ, UR53 ;  /* 0x00000035ff037e24 */ /* 0x000fe2000f8e00ff */
[----:B------:R-:W-:Y:S04]  /*81c0*/  UIADD3 UR4, UPT, UPT, UR53, 0x1, URZ ;  /* 0x0000000135047890 */ /* 0x000fe8000fffe0ff */
[----:B------:R-:W-:Y:S01]  /*81d0*/  @P1 LEA R3, R3, UR47, 0x3 ;  /* 0x0000002f03031c11 */ /* 0x000fe2000f8e18ff */
[----:B------:R-:W-:Y:S04]  /*81e0*/  UISETP.NE.AND UP0, UPT, UR4, 0x3, UPT ;  /* 0x000000030400788c */ /* 0x000fe8000bf05270 */
[----:B------:R-:W-:Y:S01]  /*81f0*/  @P1 VIADD R3, R3, 0x58 ;  /* 0x0000005803031836 */ /* 0x000fe20000000000 */
[----:B------:R-:W-:Y:S04]  /*8200*/  USEL UR53, UR4, URZ, UP0 ;  /* 0x000000ff04357287 */ /* 0x000fe80008000000 */
[----:B-1----:R-:W-:Y:S04]  /*8210*/  @P1 PRMT R0, R0, 0x654, R3 ;  /* 0x0000065400001816 */ /* 0x002fe80000000003 */
[----:B------:R2:W-:Y:S04]  /*8220*/  @P1 SYNCS.ARRIVE.TRANS64.RED.A1T0 RZ, [R0+URZ], RZ ;  /* 0x000000ff00ff19a7 */ /* 0x0005e800081004ff */
.L_x_95:
[----:B------:R-:W5:Y:S01]  /*8230*/  @P1 SYNCS.PHASECHK.TRANS64.TRYWAIT P0, [R5+URZ+0x40], R4 ;  /* 0x00004004050015a7 */ /* 0x000f6200080011ff */
[----:B------:R-:W-:Y:S01]  /*8240*/  UISETP.NE.AND UP0, UPT, UR37, URZ, UPT ;  /* 0x000000ff2500728c */ /* 0x000fe2000bf05270 */
[----:B------:R-:W-:Y:S01]  /*8250*/  BSSY B1, `(.L_x_96) ;  /* 0x0000038000017945 */ /* 0x000fe20003800000 */
[----:B------:R-:W-:Y:S02]  /*8260*/  UMOV UR4, 0xc0 ;  /* 0x000000c000047882 */ /* 0x000fe40000000000 */
[----:B------:R-:W-:Y:S01]  /*8270*/  USEL UR40, UR4, 0x20, !UP0 ;  /* 0x0000002004287887 */ /* 0x000fe2000c000000 */
[----:B-----5:R-:W-:Y:S01]  /*8280*/  @P1 SEL R101, RZ, 0x1, !P0 ;  /* 0x00000001ff651807 */ /* 0x020fe20004000000 */
[----:B------:R-:W-:Y:S10]  /*8290*/  @!P1 BRA `(.L_x_97) ;  /* 0x0000000000cc9947 */ /* 0x000ff40003800000 */
[----:B------:R-:W-:Y:S01]  /*82a0*/  ISETP.NE.AND P1, PT, R103, RZ, PT ;  /* 0x000000ff6700720c */ /* 0x000fe20003f25270 */
[----:B------:R-:W-:Y:S01]  /*82b0*/  BSSY B0, `(.L_x_98) ;  /* 0x0000008000007945 */ /* 0x000fe20003800000 */
[----:B------:R-:W-:Y:S11]  /*82c0*/  ISETP.NE.AND P0, PT, R101, RZ, PT ;  /* 0x000000ff6500720c */ /* 0x000ff60003f05270 */
[----:B------:R-:W-:Y:S04]  /*82d0*/  @P1 IMAD R4, R100, 0x4000, R91 ;  /* 0x0000400064041824 */ /* 0x000fe800078e025b */
[----:B-1----:R-:W-:Y:S01]  /*82e0*/  @P1 IMAD.IADD R3, R98, 0x1, R4 ;  /* 0x0000000162031824 */ /* 0x002fe200078e0204 */
[----:B------:R-:W-:Y:S06]  /*82f0*/  @P0 BRA `(.L_x_99) ;  /* 0x00000000000c0947 */ /* 0x000fec0003800000 */
[----:B--2---:R-:W-:Y:S04]  /*8300*/  SHF.L.U32 R0, R102, 0x1f, RZ ;  /* 0x0000001f66007819 */ /* 0x004fe800000006ff */
[----:B------:R-:W1:Y:S02]  /*8310*/  SYNCS.PHASECHK.TRANS64.TRYWAIT P0, [R5+URZ+0x40], R0 ;  /* 0x00004000050075a7 */ /* 0x000e6400080011ff */
[----:B-1----:R-:W-:Y:S05]  /*8320*/  @!P0 BRA `(.L_x_100) ;  /* 0x0000007400ac8947 */ /* 0x002fea0003800000 */
.L_x_99:
[----:B------:R-:W-:Y:S05]  /*8330*/  BSYNC B0 ;  /* 0x0000000000007941 */ /* 0x000fea0003800000 */
.L_x_98:
[----:B------:R-:W-:Y:S01]  /*8340*/  ISETP.NE.AND P0, PT, R103, RZ, PT ;  /* 0x000000ff6700720c */ /* 0x000fe20003f05270 */
[----:B------:R-:W-:Y:S11]  /*8350*/  VIADD R100, R100, 0x1 ;  /* 0x0000000164647836 */ /* 0x000ff60000000000 */
[----:B------:R-:W-:Y:S01]  /*8360*/  @!UPT UIADD3 URZ, UPT, UPT, URZ, URZ, URZ ;  /* 0x000000fffffff290 */ /* 0x000fe2000fffe0ff */
[----:B------:R-:W3:Y:S01]  /*8370*/  @P0 LDS R42, [R3] ;  /* 0x00000000032a0984 */ /* 0x000ee20000000800 */
[----:B-1----:R-:W-:Y:S03]  /*8380*/  @P0 IMAD.IADD R5, R99, 0x1, R4 ;  /* 0x0000000163050824 */ /* 0x002fe600078e0204 */
[----:B------:R-:W1:Y:S01]  /*8390*/  @P0 LDS R46, [R3+0x200] ;  /* 0x00020000032e0984 */ /* 0x000e620000000800 */
[----:B--2---:R-:W-:Y:S03]  /*83a0*/  @P0 IMAD.IADD R0, R98, 0x1, R5 ;  /* 0x0000000162000824 */ /* 0x004fe600078e0205 */
[----:B------:R-:W2:Y:S04]  /*83b0*/  @P0 LDS R50, [R3+0x400] ;  /* 0x0004000003320984 */ /* 0x000ea80000000800 */
[----:B------:R-:W1:Y:S04]  /*83c0*/  @P0 LDS R54, [R3+0x600] ;  /* 0x0006000003360984 */ /* 0x000e680000000800 */
[----:B------:R-:W1:Y:S04]  /*83d0*/  @P0 LDS R58, [R3+0x800] ;  /* 0x00080000033a0984 */ /* 0x000e680000000800 */
[----:B------:R-:W1:Y:S04]  /*83e0*/  @P0 LDS R62, [R3+0xa00] ;  /* 0x000a0000033e0984 */ /* 0x000e680000000800 */
[----:B------:R-:W1:Y:S04]  /*83f0*/  @P0 LDS R66, [R3+0xc00] ;  /* 0x000c000003420984 */ /* 0x000e680000000800 */
[----:B------:R5:W1:Y:S04]  /*8400*/  @P0 LDS R70, [R3+0xe00] ;  /* 0x000e000003460984 */ /* 0x000a680000000800 */
[----:B------:R1:W1:Y:S04]  /*8410*/  @P0 LDS R40, [R4] ;  /* 0x0000000004280984 */ /* 0x0002680000000800 */
[----:B------:R1:W1:Y:S04]  /*8420*/  @P0 LDS R45, [R4+0x200] ;  /* 0x00020000042d0984 */ /* 0x0002680000000800 */
[----:B------:R1:W1:Y:S04]  /*8430*/  @P0 LDS R49, [R4+0x400] ;  /* 0x0004000004310984 */ /* 0x0002680000000800 */
[----:B------:R1:W1:Y:S04]  /*8440*/  @P0 LDS R53, [R4+0x600] ;  /* 0x0006000004350984 */ /* 0x0002680000000800 */
[----:B------:R1:W1:Y:S04]  /*8450*/  @P0 LDS R57, [R4+0x800] ;  /* 0x0008000004390984 */ /* 0x0002680000000800 */
[----:B------:R1:W1:Y:S04]  /*8460*/  @P0 LDS R61, [R4+0xa00] ;  /* 0x000a0000043d0984 */ /* 0x0002680000000800 */
[----:B------:R1:W1:Y:S04]  /*8470*/  @P0 LDS R65, [R4+0xc00] ;  /* 0x000c000004410984 */ /* 0x0002680000000800 */
        /* <DEDUP_REMOVED lines=16> */
[----:B------:R1:W1:Y:S01]  /*8580*/  @P0 LDS R72, [R0+0xe00] ;  /* 0x000e000000480984 */ /* 0x0002620000000800 */
[C---:B------:R-:W-:Y:S04]  /*8590*/  ISETP.NE.AND P0, PT, R100.reuse, 0x3, PT ;  /* 0x000000036400780c */ /* 0x040fe80003f05270 */
[----:B-----5:R-:W-:Y:S02]  /*85a0*/  SEL R3, RZ, 0x1, P0 ;  /* 0x00000001ff037807 */ /* 0x020fe40000000000 */
[----:B------:R-:W-:Y:S02]  /*85b0*/  SEL R100, R100, RZ, P0 ;  /* 0x000000ff64647207 */ /* 0x000fe40000000000 */
[----:B--23--:R-:W-:Y:S02]  /*85c0*/  LOP3.LUT R102, R102, R3, RZ, 0x3c, !PT ;  /* 0x0000000366667212 */ /* 0x00cfe400078e3cff */
.L_x_97:
[----:B------:R-:W-:Y:S05]  /*85d0*/  BSYNC B1 ;  /* 0x0000000000017941 */ /* 0x000fea0003800000 */
.L_x_96:
[----:B------:R-:W-:Y:S05]  /*85e0*/  VIADD R38, R37, UR40 ;  /* 0x0000002825267c36 */ /* 0x000fea0008000000 */
[----:B-1----:R-:W-:Y:S04]  /*85f0*/  SHF.R.U32.HI R3, RZ, 0x15, R38 ;  /* 0x00000015ff037819 */ /* 0x002fe80000011626 */
[----:B------:R-:W-:Y:S11]  /*8600*/  LOP3.LUT P0, RZ, R3, 0x3, R80, 0x48, !PT ;  /* 0x0000000303ff7812 */ /* 0x000ff60007804850 */
[----:B------:R-:W-:Y:S02]  /*8610*/  @!UPT UIADD3 URZ, UPT, UPT, URZ, URZ, URZ ;  /* 0x000000fffffff290 */ /* 0x000fe4000fffe0ff */
[----:B------:R-:W-:Y:S05]  /*8620*/  @!P0 BRA `(.L_x_101) ;  /* 0x0000000000408947 */ /* 0x000fea0003800000 */
[----:B------:R-:W1:Y:S01]  /*8630*/  LDCU.64 UR8, c[0x4][0x70] ;  /* 0x01000e00ff0877ac */ /* 0x000e620008000a00 */
[----:B------:R-:W-:Y:S01]  /*8640*/  MOV R15, 0x0 ;  /* 0x00000000000f7802 */ /* 0x000fe20000000f00 */
[----:B------:R-:W-:Y:S02]  /*8650*/  HFMA2 R12, -RZ, RZ, 0, 5.9604644775390625e-08 ;  /* 0x00000001ff0c7431 */ /* 0x000fe400000001ff */
[----:B------:R-:W-:Y:S02]  /*8660*/  IMAD.MOV.U32 R8, RZ, RZ, 0x192 ;  /* 0x00000192ff087424 */ /* 0x000fe400078e00ff */
[----:B------:R-:W-:Y:S01]  /*8670*/  IMAD.MOV.U32 R13, RZ, RZ, RZ ;  /* 0x000000ffff0d7224 */ /* 0x000fe200078e00ff */
[----:B------:R-:W5:Y:S01]  /*8680*/  LDCU.64 UR6, c[0x4][0x78] ;  /* 0x01000f00ff0677ac */ /* 0x000f620008000a00 */
[----:B------:R-:W2:Y:S01]  /*8690*/  LDC.64 R14, c[0x4][R15] ;  /* 0x010000000f0e7b82 */ /* 0x000ea20000000a00 */
[----:B------:R-:W3:Y:S01]  /*86a0*/  LDCU.64 UR4, c[0x4][0x10] ;  /* 0x01000200ff0477ac */ /* 0x000ee20008000a00 */
[----:B-1----:R-:W-:Y:S01]  /*86b0*/  MOV R5, UR9 ;  /* 0x0000000900057c02 */ /* 0x002fe20008000f00 */
[----:B------:R-:W-:Y:S01]  /*86c0*/  IMAD.U32 R4, RZ, RZ, UR8 ;  /* 0x00000008ff047e24 */ /* 0x000fe2000f8e00ff */
[----:B-----5:R-:W-:Y:S01]  /*86d0*/  MOV R7, UR7 ;  /* 0x0000000700077c02 */ /* 0x020fe20008000f00 */
[----:B------:R-:W-:Y:S01]  /*86e0*/  IMAD.U32 R6, RZ, RZ, UR6 ;  /* 0x00000006ff067e24 */ /* 0x000fe2000f8e00ff */
[----:B---3--:R-:W-:Y:S01]  /*86f0*/  MOV R11, UR5 ;  /* 0x00000005000b7c02 */ /* 0x008fe20008000f00 */
[----:B------:R-:W-:Y:S02]  /*8700*/  IMAD.U32 R10, RZ, RZ, UR4 ;  /* 0x00000004ff0a7e24 */ /* 0x000fe4000f8e00ff */
[----:B------:R-:W-:Y:S07]  /*8710*/  LEPC R20, `(.L_x_101) ;  /* 0x000000001014794e */ /* 0x000fee0000000000 */
[----:B--2-4-:R-:W-:Y:S05]  /*8720*/  CALL.ABS.NOINC R14 ;  /* 0x000000000e007343 */ /* 0x014fea0003c00000 */
.L_x_101:
[----:B------:R-:W-:Y:S01]  /*8730*/  ISETP.NE.AND P0, PT, R93, RZ, PT ;  /* 0x000000ff5d00720c */ /* 0x000fe20003f05270 */
[----:B------:R-:W-:Y:S05]  /*8740*/  WARPSYNC.ALL ;  /* 0x0000000000007948 */ /* 0x000fea0003800000 */
[----:B------:R-:W1:Y:S01]  /*8750*/  S2R R39, SR_CgaCtaId ;  /* 0x0000000000277919 */ /* 0x000e620000008800 */
[----:B------:R-:W-:Y:S01]  /*8760*/  R2UR UR4, R38 ;  /* 0x00000000260472ca */ /* 0x000fe200000e0000 */
[----:B------:R-:W1:Y:S01]  /*8770*/  S2UR UR51, SR_CgaCtaId ;  /* 0x00000000003379c3 */ /* 0x000e620000008800 */
[----:B------:R-:W-:Y:S11]  /*8780*/  BSSY.RECONVERGENT B0, `(.L_x_102) ;  /* 0x0000087000007945 */ /* 0x000ff60003800200 */
[----:B------:R-:W5:Y:S01]  /*8790*/  LDTM.x32 R4, tmem[UR4] ;  /* 0x00000004000479ee */ /* 0x000f6200082c0000 */
[----:B------:R-:W-:Y:S06]  /*87a0*/  USHF.L.U32 UR4, UR46, 0xe, URZ ;  /* 0x0000000e2e047899 */ /* 0x000fec00080006ff */
[----:B--2---:R-:W-:Y:S04]  /*87b0*/  IADD3 R0, PT, PT, R91, UR4, RZ ;  /* 0x000000045b007c10 */ /* 0x004fe8000fffe0ff */
[CC--:B------:R-:W-:Y:S02]  /*87c0*/  IADD3 R104, PT, PT, R98.reuse, R0.reuse, RZ ;  /* 0x0000000062687210 */ /* 0x0c0fe40007ffe0ff */
[----:B------:R-:W-:Y:S04]  /*87d0*/  IADD3 R3, PT, PT, R99, R0, RZ ;  /* 0x0000000063037210 */ /* 0x000fe80007ffe0ff */
[----:B------:R-:W-:Y:S01]  /*87e0*/  IADD3 R0, PT, PT, R98, R3, RZ ;  /* 0x0000000362007210 */ /* 0x000fe20007ffe0ff */
[C---:B-----5:R-:W-:Y:S01]  /*87f0*/  FMUL R4, R36.reuse, R4 ;  /* 0x0000000424047220 */ /* 0x060fe20000400000 */
        /* <DEDUP_REMOVED lines=8> */
[----:B------:R2:W-:Y:S01]  /*8880*/  STS [R91+UR4], R4 ;  /* 0x000000045b007988 */ /* 0x0005e20008000804 */
        /* <DEDUP_REMOVED lines=15> */
[----:B------:R2:W-:Y:S01]  /*8980*/  STS [R91+UR4+0x200], R8 ;  /* 0x000200085b007988 */ /* 0x0005e20008000804 */
        /* <DEDUP_REMOVED lines=58> */
[----:B------:R2:W-:Y:S04]  /*8d30*/  STS [R91+UR4+0xa00], R24 ;  /* 0x000a00185b007988 */ /* 0x0005e80008000804 */
[----:B------:R2:W-:Y:S04]  /*8d40*/  STS [R104+0xa00], R25 ;  /* 0x000a001968007388 */ /* 0x0005e80000000800 */
[----:B------:R2:W-:Y:S04]  /*8d50*/  STS [R3+0xa00], R26 ;  /* 0x000a001a03007388 */ /* 0x0005e80000000800 */
        /* <DEDUP_REMOVED lines=16> */
[----:B-1----:R-:W-:Y:S05]  /*8e60*/  @P0 BRA `(.L_x_103) ;  /* 0x0000000000600947 */ /* 0x002fea0003800000 */
[----:B------:R-:W-:Y:S02]  /*8e70*/  UIADD3 UR6, UP0, UPT, UR58, 0x880, URZ ;  /* 0x000008803a067890 */ /* 0x000fe4000ff1e0ff */
[----:B------:R-:W-:Y:S02]  /*8e80*/  UIADD3 UR5, UPT, UPT, UR47, UR4, URZ ;  /* 0x000000042f057290 */ /* 0x000fe4000fffe0ff */
[----:B------:R-:W-:Y:S02]  /*8e90*/  UIADD3 UR10, UPT, UPT, UR54, UR40, URZ ;  /* 0x00000028360a7290 */ /* 0x000fe4000fffe0ff */
[----:B------:R-:W-:Y:S02]  /*8ea0*/  UIADD3 UR8, UPT, UPT, UR5, 0x200, URZ ;  /* 0x0000020005087890 */ /* 0x000fe4000fffe0ff */
[----:B------:R-:W-:Y:S01]  /*8eb0*/  UIADD3.X UR7, UPT, UPT, URZ, UR59, URZ, UP0, !UPT ;  /* 0x0000003bff077290 */ /* 0x000fe200087fe4ff */
[----:B------:R-:W-:Y:S01]  /*8ec0*/  UMOV UR9, UR49 ;  /* 0x0000003100097c82 */ /* 0x000fe20008000000 */
[----:B------:R-:W-:Y:S01]  /*8ed0*/  UMOV UR11, UR36 ;  /* 0x00000024000b7c82 */ /* 0x000fe20008000000 */
[----:B------:R-:W-:Y:S02]  /*8ee0*/  UIADD3 UR21, UPT, UPT, UR49, 0x20, URZ ;  /* 0x0000002031157890 */ /* 0x000fe4000fffe0ff */
[----:B------:R-:W-:Y:S01]  /*8ef0*/  UIADD3 UR20, UPT, UPT, UR5, 0x1200, URZ ;  /* 0x0000120005147890 */ /* 0x000fe2000fffe0ff */
[----:B------:R-:W-:Y:S03]  /*8f00*/  UMOV UR23, UR36 ;  /* 0x0000002400177c82 */ /* 0x000fe60008000000 */
[----:B------:R1:W-:Y:S01]  /*8f10*/  UTMASTG.3D [UR8], [UR6] ;  /* 0x00000008060073b5 */ /* 0x0003e20008010000 */
[----:B------:R-:W-:Y:S01]  /*8f20*/  UMOV UR22, UR10 ;  /* 0x0000000a00167c82 */ /* 0x000fe20008000000 */
[----:B------:R-:W-:Y:S02]  /*8f30*/  UIADD3 UR17, UPT, UPT, UR49, 0x40, URZ ;  /* 0x0000004031117890 */ /* 0x000fe4000fffe0ff */
[----:B------:R-:W-:Y:S01]  /*8f40*/  UIADD3 UR16, UPT, UPT, UR5, 0x2200, URZ ;  /* 0x0000220005107890 */ /* 0x000fe2000fffe0ff */
[----:B------:R-:W-:Y:S01]  /*8f50*/  UMOV UR19, UR36 ;  /* 0x0000002400137c82 */ /* 0x000fe20008000000 */
[----:B------:R-:W-:Y:S01]  /*8f60*/  UMOV UR18, UR10 ;  /* 0x0000000a00127c82 */ /* 0x000fe20008000000 */
[----:B------:R1:W-:Y:S01]  /*8f70*/  UTMASTG.3D [UR20], [UR6] ;  /* 0x00000014060073b5 */ /* 0x0003e20008010000 */
[----:B------:R-:W-:Y:S02]  /*8f80*/  UIADD3 UR13, UPT, UPT, UR49, 0x60, URZ ;  /* 0x00000060310d7890 */ /* 0x000fe4000fffe0ff */
[----:B------:R-:W-:Y:S01]  /*8f90*/  UIADD3 UR12, UPT, UPT, UR5, 0x3200, URZ ;  /* 0x00003200050c7890 */ /* 0x000fe2000fffe0ff */
[----:B------:R-:W-:Y:S01]  /*8fa0*/  UMOV UR15, UR36 ;  /* 0x00000024000f7c82 */ /* 0x000fe20008000000 */
[----:B------:R-:W-:Y:S01]  /*8fb0*/  UMOV UR14, UR10 ;  /* 0x0000000a000e7c82 */ /* 0x000fe20008000000 */
[----:B------:R1:W-:Y:S06]  /*8fc0*/  UTMASTG.3D [UR16], [UR6] ;  /* 0x00000010060073b5 */ /* 0x0003ec0008010000 */
[----:B------:R1:W-:Y:S02]  /*8fd0*/  UTMASTG.3D [UR12], [UR6] ;  /* 0x0000000c060073b5 */ /* 0x0003e40008010000 */
[----:B-1----:R0:W-:Y:S02]  /*8fe0*/  UTMACMDFLUSH ;  /* 0x00000000000079b7 */ /* 0x0021e40000000000 */
.L_x_103:
[----:B------:R-:W-:Y:S05]  /*8ff0*/  BSYNC.RECONVERGENT B0 ;  /* 0x0000000000007941 */ /* 0x000fea0003800200 */
.L_x_102:
[----:B------:R-:W-:Y:S01]  /*9000*/  UIADD3 UR4, UPT, UPT, UR46, 0x1, URZ ;  /* 0x000000012e047890 */ /* 0x000fe2000fffe0ff */
[----:B------:R-:W-:Y:S01]  /*9010*/  ISETP.NE.AND P1, PT, R97, RZ, PT ;  /* 0x000000ff6100720c */ /* 0x000fe20003f25270 */
[----:B--2---:R-:W-:Y:S01]  /*9020*/  IMAD.U32 R0, RZ, RZ, UR53 ;  /* 0x00000035ff007e24 */ /* 0x004fe2000f8e00ff */
[----:B------:R-:W-:Y:S01]  /*9030*/  BSSY.RECONVERGENT B0, `(.L_x_104) ;  /* 0x0000008000007945 */ /* 0x000fe20003800200 */
[----:B------:R-:W-:Y:S04]  /*9040*/  UISETP.NE.AND UP0, UPT, UR4, 0x3, UPT ;  /* 0x000000030400788c */ /* 0x000fe8000bf05270 */
[----:B------:R-:W-:Y:S02]  /*9050*/  USEL UR46, UR4, URZ, UP0 ;  /* 0x000000ff042e7287 */ /* 0x000fe40008000000 */
[----:B------:R-:W-:Y:S04]  /*9060*/  UISETP.EQ.XOR UP0, UPT, UR48, 0x3, !UP0 ;  /* 0x000000033000788c */ /* 0x000fe8000c702a70 */
[----:B------:R-:W-:Y:S01]  /*9070*/  UP2UR UR50, UPR, URZ, 0x1 ;  /* 0x00000001ff327883 */ /* 0x000fe20008000000 */
[----:B------:R-:W-:Y:S01]  /*9080*/  @P1 LEA R0, R0, UR47, 0x3 ;  /* 0x0000002f00001c11 */ /* 0x000fe2000f8e18ff */
[----:B------:R-:W-:Y:S10]  /*9090*/  @P0 BRA `(.L_x_105) ;  /* 0x0000000000040947 */ /* 0x000ff40003800000 */
[----:B------:R-:W-:Y:S04]  /*90a0*/  DEPBAR.LE SB0, 0x1 ;  /* 0x000080400000791a */ /* 0x000fe80000000000 */
.L_x_105:
[----:B------:R-:W-:Y:S05]  /*90b0*/  BSYNC.RECONVERGENT B0 ;  /* 0x0000000000007941 */ /* 0x000fea0003800200 */
.L_x_104:
[----:B------:R-:W-:Y:S01]  /*90c0*/  BAR.SYNC.DEFER_BLOCKING 0x1, 0x80 ;  /* 0x0042000000007b1d */ /* 0x000fe20000010000 */
[----:B------:R-:W-:Y:S01]  /*90d0*/  @P1 VIADD R4, R0, 0x58 ;  /* 0x0000005800041836 */ /* 0x000fe20000000000 */
[----:B------:R-:W-:Y:S01]  /*90e0*/  @P1 SHF.L.U32 R0, R102, 0x1f, RZ ;  /* 0x0000001f66001819 */ /* 0x000fe200000006ff */
[----:B------:R-:W-:Y:S02]  /*90f0*/  UIADD3 UR5, UPT, UPT, UR53, 0x1, URZ ;  /* 0x0000000135057890 */ /* 0x000fe4000fffe0ff */
[----:B------:R-:W-:Y:S01]  /*9100*/  UISETP.NE.AND UP0, UPT, UR37, URZ, UPT ;  /* 0x000000ff2500728c */ /* 0x000fe2000bf05270 */
[----:B------:R-:W-:Y:S01]  /*9110*/  @P1 PRMT R39, R39, 0x654, R4 ;  /* 0x0000065427271816 */ /* 0x000fe20000000004 */
[----:B------:R-:W-:Y:S04]  /*9120*/  UISETP.NE.AND UP1, UPT, UR5, 0x3, UPT ;  /* 0x000000030500788c */ /* 0x000fe8000bf25270 */
[----:B------:R-:W-:Y:S01]  /*9130*/  USEL UR48, UR5, URZ, UP1 ;  /* 0x000000ff05307287 */ /* 0x000fe20008800000 */
[----:B------:R1:W-:Y:S01]  /*9140*/  @P1 SYNCS.ARRIVE.TRANS64.RED.A1T0 RZ, [R39+URZ], RZ ;  /* 0x000000ff27ff19a7 */ /* 0x0003e200081004ff */
[----:B------:R-:W-:Y:S01]  /*9150*/  UMOV UR4, 0x400 ;  /* 0x0000040000047882 */ /* 0x000fe20000000000 */
[----:B------:R-:W-:Y:S01]  /*9160*/  BSSY B1, `(.L_x_106) ;  /* 0x000003b000017945 */ /* 0x000fe20003800000 */
[----:B------:R-:W-:Y:S03]  /*9170*/  ULEA UR47, UR51, UR4, 0x18 ;  /* 0x00000004332f7291 */ /* 0x000fe6000f8ec0ff */
[----:B------:R-:W-:Y:S02]  /*9180*/  UMOV UR4, 0xa0 ;  /* 0x000000a000047882 */ /* 0x000fe40000000000 */
[----:B------:R-:W-:Y:S01]  /*9190*/  USEL UR40, UR4, 0x40, !UP0 ;  /* 0x0000004004287887 */ /* 0x000fe2000c000000 */
[----:B------:R-:W-:Y:S04]  /*91a0*/  LEA R5, R100, UR47, 0x3 ;  /* 0x0000002f64057c11 */ /* 0x000fe8000f8e18ff */
[----:B------:R-:W2:Y:S02]  /*91b0*/  @P1 SYNCS.PHASECHK.TRANS64.TRYWAIT P0, [R5+URZ+0x40], R0 ;  /* 0x00004000050015a7 */ /* 0x000ea400080011ff */
[----:B--2---:R-:W-:Y:S01]  /*91c0*/  @P1 SEL R101, RZ, 0x1, !P0 ;  /* 0x00000001ff651807 */ /* 0x004fe20004000000 */
[----:B-1----:R-:W-:Y:S06]  /*91d0*/  @!P1 BRA `(.L_x_107) ;  /* 0x0000000000cc9947 */ /* 0x002fec0003800000 */
[----:B------:R-:W-:Y:S01]  /*91e0*/  ISETP.NE.AND P1, PT, R103, RZ, PT ;  /* 0x000000ff6700720c */ /* 0x000fe20003f25270 */
[----:B------:R-:W-:Y:S01]  /*91f0*/  BSSY B0, `(.L_x_108) ;  /* 0x0000008000007945 */ /* 0x000fe20003800000 */
[----:B------:R-:W-:Y:S11]  /*9200*/  ISETP.NE.AND P0, PT, R101, RZ, PT ;  /* 0x000000ff6500720c */ /* 0x000ff60003f05270 */
[----:B------:R-:W-:Y:S04]  /*9210*/  @P1 IMAD R3, R100, 0x4000, R91 ;  /* 0x0000400064031824 */ /* 0x000fe800078e025b */
[----:B------:R-:W-:Y:S01]  /*9220*/  @P1 IMAD.IADD R0, R98, 0x1, R3 ;  /* 0x0000000162001824 */ /* 0x000fe200078e0203 */
[----:B------:R-:W-:Y:S06]  /*9230*/  @P0 BRA `(.L_x_109) ;  /* 0x00000000000c0947 */ /* 0x000fec0003800000 */
[----:B------:R-:W-:Y:S04]  /*9240*/  SHF.L.U32 R4, R102, 0x1f, RZ ;  /* 0x0000001f66047819 */ /* 0x000fe800000006ff */
[----:B------:R-:W1:Y:S02]  /*9250*/  SYNCS.PHASECHK.TRANS64.TRYWAIT P0, [R5+URZ+0x40], R4 ;  /* 0x00004004050075a7 */ /* 0x000e6400080011ff */
[----:B-1----:R-:W-:Y:S05]  /*9260*/  @!P0 BRA `(.L_x_110) ;  /* 0x0000006400f08947 */ /* 0x002fea0003800000 */
.L_x_109:
[----:B------:R-:W-:Y:S05]  /*9270*/  BSYNC B0 ;  /* 0x0000000000007941 */ /* 0x000fea0003800000 */
.L_x_108:
[----:B------:R-:W-:Y:S01]  /*9280*/  ISETP.NE.AND P0, PT, R103, RZ, PT ;  /* 0x000000ff6700720c */ /* 0x000fe20003f05270 */
[----:B------:R-:W-:Y:S11]  /*9290*/  VIADD R100, R100, 0x1 ;  /* 0x0000000164647836 */ /* 0x000ff60000000000 */
[----:B------:R-:W-:Y:S01]  /*92a0*/  @!UPT UIADD3 URZ, UPT, UPT, URZ, URZ, URZ ;  /* 0x000000fffffff290 */ /* 0x000fe2000fffe0ff */
[----:B------:R-:W2:Y:S01]  /*92b0*/  @P0 LDS R42, [R0] ;  /* 0x00000000002a0984 */ /* 0x000ea20000000800 */
[----:B-1----:R-:W-:Y:S03]  /*92c0*/  @P0 IMAD.IADD R5, R99, 0x1, R3 ;  /* 0x0000000163050824 */ /* 0x002fe600078e0203 */
[----:B------:R-:W1:Y:S01]  /*92d0*/  @P0 LDS R46, [R0+0x200] ;  /* 0x00020000002e0984 */ /* 0x000e620000000800 */
[----:B------:R-:W-:Y:S03]  /*92e0*/  @P0 IMAD.IADD R4, R98, 0x1, R5 ;  /* 0x0000000162040824 */ /* 0x000fe600078e0205 */
[----:B------:R-:W1:Y:S04]  /*92f0*/  @P0 LDS R50, [R0+0x400] ;  /* 0x0004000000320984 */ /* 0x000e680000000800 */
[----:B------:R-:W1:Y:S04]  /*9300*/  @P0 LDS R54, [R0+0x600] ;  /* 0x0006000000360984 */ /* 0x000e680000000800 */
[----:B------:R-:W1:Y:S04]  /*9310*/  @P0 LDS R58, [R0+0x800] ;  /* 0x00080000003a0984 */ /* 0x000e680000000800 */
[----:B------:R-:W1:Y:S04]  /*9320*/  @P0 LDS R62, [R0+0xa00] ;  /* 0x000a0000003e0984 */ /* 0x000e680000000800 */
[----:B------:R-:W1:Y:S04]  /*9330*/  @P0 LDS R66, [R0+0xc00] ;  /* 0x000c000000420984 */ /* 0x000e680000000800 */
[----:B------:R-:W1:Y:S04]  /*9340*/  @P0 LDS R70, [R0+0xe00] ;  /* 0x000e000000460984 */ /* 0x000e680000000800 */
[----:B------:R-:W1:Y:S04]  /*9350*/  @P0 LDS R40, [R3] ;  /* 0x0000000003280984 */ /* 0x000e680000000800 */
[----:B------:R-:W1:Y:S04]  /*9360*/  @P0 LDS R45, [R3+0x200] ;  /* 0x00020000032d0984 */ /* 0x000e680000000800 */
[----:B------:R-:W1:Y:S04]  /*9370*/  @P0 LDS R49, [R3+0x400] ;  /* 0x0004000003310984 */ /* 0x000e680000000800 */
        /* <DEDUP_REMOVED lines=24> */
[----:B--2---:R-:W-:Y:S02]  /*9500*/  LOP3.LUT R102, R102, R3, RZ, 0x3c, !PT ;  /* 0x0000000366667212 */ /* 0x004fe400078e3cff */
.L_x_107:
[----:B------:R-:W-:Y:S05]  /*9510*/  BSYNC B1 ;  /* 0x0000000000017941 */ /* 0x000fea0003800000 */
.L_x_106:
[----:B------:R-:W-:Y:S05]  /*9520*/  VIADD R38, R37, UR40 ;  /* 0x0000002825267c36 */ /* 0x000fea0008000000 */
[----:B------:R-:W-:Y:S04]  /*9530*/  SHF.R.U32.HI R3, RZ, 0x15, R38 ;  /* 0x00000015ff037819 */ /* 0x000fe80000011626 */
        /* <DEDUP_REMOVED lines=8> */
[----:B------:R-:W2:Y:S01]  /*95c0*/  LDCU.64 UR6, c[0x4][0x78] ;  /* 0x01000f00ff0677ac */ /* 0x000ea20008000a00 */
[----:B------:R-:W3:Y:S01]  /*95d0*/  LDC.64 R14, c[0x4][R15] ;  /* 0x010000000f0e7b82 */ /* 0x000ee20000000a00 */
[----:B------:R-:W5:Y:S01]  /*95e0*/  LDCU.64 UR4, c[0x4][0x10] ;  /* 0x01000200ff0477ac */ /* 0x000f620008000a00 */
[----:B-1----:R-:W-:Y:S01]  /*95f0*/  MOV R5, UR9 ;  /* 0x0000000900057c02 */ /* 0x002fe20008000f00 */
[----:B------:R-:W-:Y:S01]  /*9600*/  IMAD.U32 R4, RZ, RZ, UR8 ;  /* 0x00000008ff047e24 */ /* 0x000fe2000f8e00ff */
[----:B--2---:R-:W-:Y:S01]  /*9610*/  MOV R7, UR7 ;  /* 0x0000000700077c02 */ /* 0x004fe20008000f00 */
[----:B------:R-:W-:Y:S01]  /*9620*/  IMAD.U32 R6, RZ, RZ, UR6 ;  /* 0x00000006ff067e24 */ /* 0x000fe2000f8e00ff */
[----:B-----5:R-:W-:Y:S01]  /*9630*/  MOV R11, UR5 ;  /* 0x00000005000b7c02 */ /* 0x020fe20008000f00 */
[----:B------:R-:W-:Y:S02]  /*9640*/  IMAD.U32 R10, RZ, RZ, UR4 ;  /* 0x00000004ff0a7e24 */ /* 0x000fe4000f8e00ff */
[----:B------:R-:W-:Y:S07]  /*9650*/  LEPC R20, `(.L_x_111) ;  /* 0x000000001014794e */ /* 0x000fee0000000000 */
[----:B---34-:R-:W-:Y:S05]  /*9660*/  CALL.ABS.NOINC R14 ;  /* 0x000000000e007343 */ /* 0x018fea0003c00000 */
.L_x_111:
[----:B------:R-:W-:Y:S01]  /*9670*/  ISETP.NE.AND P0, PT, R93, RZ, PT ;  /* 0x000000ff5d00720c */ /* 0x000fe20003f05270 */
[----:B------:R-:W-:Y:S05]  /*9680*/  WARPSYNC.ALL ;  /* 0x0000000000007948 */ /* 0x000fea0003800000 */
[----:B------:R-:W2:Y:S01]  /*9690*/  S2R R39, SR_CgaCtaId ;  /* 0x0000000000277919 */ /* 0x000ea20000008800 */
[----:B------:R-:W-:Y:S01]  /*96a0*/  R2UR UR4, R38 ;  /* 0x00000000260472ca */ /* 0x000fe200000e0000 */
[----:B------:R-:W2:Y:S01]  /*96b0*/  S2UR UR51, SR_CgaCtaId ;  /* 0x00000000003379c3 */ /* 0x000ea20000008800 */
[----:B------:R-:W-:Y:S11]  /*96c0*/  BSSY.RECONVERGENT B0, `(.L_x_112) ;  /* 0x0000087000007945 */ /* 0x000ff60003800200 */
[----:B-1----:R-:W1:Y:S01]  /*96d0*/  LDTM.x32 R4, tmem[UR4] ;  /* 0x00000004000479ee */ /* 0x002e6200082c0000 */
[----:B------:R-:W-:Y:S06]  /*96e0*/  USHF.L.U32 UR4, UR46, 0xe, URZ ;  /* 0x0000000e2e047899 */ /* 0x000fec00080006ff */
[----:B------:R-:W-:Y:S04]  /*96f0*/  IADD3 R0, PT, PT, R91, UR4, RZ ;  /* 0x000000045b007c10 */ /* 0x000fe8000fffe0ff */
[CC--:B------:R-:W-:Y:S02]  /*9700*/  IADD3 R104, PT, PT, R98.reuse, R0.reuse, RZ ;  /* 0x0000000062687210 */ /* 0x0c0fe40007ffe0ff */
[----:B------:R-:W-:Y:S04]  /*9710*/  IADD3 R3, PT, PT, R99, R0, RZ ;  /* 0x0000000063037210 */ /* 0x000fe80007ffe0ff */
[----:B------:R-:W-:Y:S01]  /*9720*/  IADD3 R0, PT, PT, R98, R3, RZ ;  /* 0x0000000362007210 */ /* 0x000fe20007ffe0ff */
[C---:B-1----:R-:W-:Y:S01]  /*9730*/  FMUL R4, R36.reuse, R4 ;  /* 0x0000000424047220 */ /* 0x042fe20000400000 */
        /* <DEDUP_REMOVED lines=102> */
[----:B--2---:R-:W-:Y:S05]  /*9da0*/  @P0 BRA `(.L_x_113) ;  /* 0x0000000000600947 */ /* 0x004fea0003800000 */
        /* <DEDUP_REMOVED lines=23> */
[----:B--2---:R0:W-:Y:S02]  /*9f20*/  UTMACMDFLUSH ;  /* 0x00000000000079b7 */ /* 0x0041e40000000000 */
.L_x_113:
[----:B------:R-:W-:Y:S05]  /*9f30*/  BSYNC.RECONVERGENT B0 ;  /* 0x0000000000007941 */ /* 0x000fea0003800200 */
.L_x_112:
[----:B------:R-:W-:Y:S01]  /*9f40*/  UISETP.NE.AND UP1, UPT, UR50, URZ, UPT ;  /* 0x000000ff3200728c */ /* 0x000fe2000bf25270 */
[----:B------:R-:W-:Y:S01]  /*9f50*/  ISETP.NE.AND P1, PT, R97, RZ, PT ;  /* 0x000000ff6100720c */ /* 0x000fe20003f25270 */
[----:B------:R-:W-:Y:S01]  /*9f60*/  UIADD3 UR4, UPT, UPT, UR46, 0x1, URZ ;  /* 0x000000012e047890 */ /* 0x000fe2000fffe0ff */
[----:B-1----:R-:W-:Y:S01]  /*9f70*/  IMAD.U32 R0, RZ, RZ, UR48 ;  /* 0x00000030ff007e24 */ /* 0x002fe2000f8e00ff */
[----:B------:R-:W-:Y:S02]  /*9f80*/  BSSY.RECONVERGENT B0, `(.L_x_114) ;  /* 0x0000008000007945 */ /* 0x000fe40003800200 */
[----:B------:R-:W-:Y:S02]  /*9f90*/  UISETP.NE.AND UP0, UPT, UR4, 0x3, UPT ;  /* 0x000000030400788c */ /* 0x000fe4000bf05270 */
[----:B------:R-:W-:Y:S02]  /*9fa0*/  UISETP.EQ.XOR UP1, UPT, UR4, 0x3, UP1 ;  /* 0x000000030400788c */ /* 0x000fe40008f22a70 */
[----:B------:R-:W-:Y:S02]  /*9fb0*/  USEL UR46, UR4, URZ, UP0 ;  /* 0x000000ff042e7287 */ /* 0x000fe40008000000 */
[----:B------:R-:W-:Y:S02]  /*9fc0*/  UP2UR UR50, UPR, URZ, 0x2 ;  /* 0x00000002ff327883 */ /* 0x000fe40008000000 */
[----:B------:R-:W-:Y:S01]  /*9fd0*/  @P1 LEA R0, R0, UR47, 0x3 ;  /* 0x0000002f00001c11 */ /* 0x000fe2000f8e18ff */
[----:B------:R-:W-:Y:S05]  /*9fe0*/  @P0 BRA `(.L_x_115) ;  /* 0x0000000000040947 */ /* 0x000fea0003800000 */
[----:B------:R-:W-:Y:S04]  /*9ff0*/  DEPBAR.LE SB0, 0x1 ;  /* 0x000080400000791a */ /* 0x000fe80000000000 */
.L_x_115:
[----:B------:R-:W-:Y:S05]  /*a000*/  BSYNC.RECONVERGENT B0 ;  /* 0x0000000000007941 */ /* 0x000fea0003800200 */
.L_x_114:
        /* <DEDUP_REMOVED lines=27> */
.L_x_119:
[----:B------:R-:W-:Y:S05]  /*a1c0*/  BSYNC B0 ;  /* 0x0000000000007941 */ /* 0x000fea0003800000 */
.L_x_118:
        /* <DEDUP_REMOVED lines=41> */
.L_x_117:
[----:B------:R-:W-:Y:S05]  /*a460*/  BSYNC B1 ;  /* 0x0000000000017941 */ /* 0x000fea0003800000 */
.L_x_116:
        /* <DEDUP_REMOVED lines=21> */
.L_x_121:
        /* <DEDUP_REMOVED lines=140> */
.L_x_123:
[----:B------:R-:W-:Y:S05]  /*ae80*/  BSYNC.RECONVERGENT B0 ;  /* 0x0000000000007941 */ /* 0x000fea0003800200 */
.L_x_122:
        /* <DEDUP_REMOVED lines=12> */
.L_x_125:
[----:B------:R-:W-:Y:S05]  /*af50*/  BSYNC.RECONVERGENT B0 ;  /* 0x0000000000007941 */ /* 0x000fea0003800200 */
.L_x_124:
        /* <DEDUP_REMOVED lines=27> */
.L_x_129:
[----:B------:R-:W-:Y:S05]  /*b110*/  BSYNC B0 ;  /* 0x0000000000007941 */ /* 0x000fea0003800000 */
.L_x_128:
        /* <DEDUP_REMOVED lines=41> */
.L_x_127:
[----:B------:R-:W-:Y:S05]  /*b3b0*/  BSYNC B1 ;  /* 0x0000000000017941 */ /* 0x000fea0003800000 */
.L_x_126:
        /* <DEDUP_REMOVED lines=21> */
.L_x_131:
        /* <DEDUP_REMOVED lines=140> */
.L_x_133:
[----:B------:R-:W-:Y:S05]  /*bdd0*/  BSYNC.RECONVERGENT B0 ;  /* 0x0000000000007941 */ /* 0x000fea0003800200 */
.L_x_132:
        /* <DEDUP_REMOVED lines=12> */
.L_x_135:
[----:B------:R-:W-:Y:S05]  /*bea0*/  BSYNC.RECONVERGENT B0 ;  /* 0x0000000000007941 */ /* 0x000fea0003800200 */
.L_x_134:
        /* <DEDUP_REMOVED lines=27> */
.L_x_139:
[----:B------:R-:W-:Y:S05]  /*c060*/  BSYNC B0 ;  /* 0x0000000000007941 */ /* 0x000fea0003800000 */
.L_x_138:
        /* <DEDUP_REMOVED lines=41> */
.L_x_137:
[----:B------:R-:W-:Y:S05]  /*c300*/  BSYNC B1 ;  /* 0x0000000000017941 */ /* 0x000fea0003800000 */
.L_x_136:
        /* <DEDUP_REMOVED lines=21> */
.L_x_141:
        /* <DEDUP_REMOVED lines=140> */
.L_x_143:
[----:B------:R-:W-:Y:S05]  /*cd20*/  BSYNC.RECONVERGENT B0 ;  /* 0x0000000000007941 */ /* 0x000fea0003800200 */
.L_x_142:
        /* <DEDUP_REMOVED lines=12> */
.L_x_145:
[----:B------:R-:W-:Y:S05]  /*cdf0*/  BSYNC.RECONVERGENT B0 ;  /* 0x0000000000007941 */ /* 0x000fea0003800200 */
.L_x_144:
        /* <DEDUP_REMOVED lines=27> */
.L_x_149:
[----:B------:R-:W-:Y:S05]  /*cfb0*/  BSYNC B0 ;  /* 0x0000000000007941 */ /* 0x000fea0003800000 */
.L_x_148:
        /* <DEDUP_REMOVED lines=41> */
.L_x_147:
[----:B------:R-:W-:Y:S05]  /*d250*/  BSYNC B1 ;  /* 0x0000000000017941 */ /* 0x000fea0003800000 */
.L_x_146:
        /* <DEDUP_REMOVED lines=21> */
.L_x_151:
        /* <DEDUP_REMOVED lines=140> */
.L_x_153:
[----:B------:R-:W-:Y:S05]  /*dc70*/  BSYNC.RECONVERGENT B0 ;  /* 0x0000000000007941 */ /* 0x000fea0003800200 */
.L_x_152:
        /* <DEDUP_REMOVED lines=12> */
.L_x_155:
[----:B------:R-:W-:Y:S05]  /*dd40*/  BSYNC.RECONVERGENT B0 ;  /* 0x0000000000007941 */ /* 0x000fea0003800200 */
.L_x_154:
[----:B------:R-:W-:Y:S01]  /*dd50*/  BAR.SYNC.DEFER_BLOCKING 0x1, 0x80 ;  /* 0x0042000000007b1d */ /* 0x000fe20000010000 */
[----:B------:R-:W-:Y:S01]  /*dd60*/  @P1 VIADD R4, R0, 0x58 ;  /* 0x0000005800041836 */ /* 0x000fe20000000000 */
[----:B------:R-:W-:Y:S01]  /*dd70*/  @P1 SHF.L.U32 R0, R102, 0x1f, RZ ;  /* 0x0000001f66001819 */ /* 0x000fe200000006ff */
[----:B------:R-:W-:Y:S03]  /*dd80*/  UISETP.NE.AND UP0, UPT, UR37, URZ, UPT ;  /* 0x000000ff2500728c */ /* 0x000fe6000bf05270 */
[----:B------:R-:W-:Y:S01]  /*dd90*/  @P1 PRMT R39, R39, 0x654, R4 ;  /* 0x0000065427271816 */ /* 0x000fe20000000004 */
[----:B------:R-:W-:Y:S03]  /*dda0*/  USEL UR40, URZ, 0xe0, !UP0 ;  /* 0x000000e0ff287887 */ /* 0x000fe6000c000000 */
[----:B------:R1:W-:Y:S01]  /*ddb0*/  @P1 SYNCS.ARRIVE.TRANS64.RED.A1T0 RZ, [R39+URZ], RZ ;  /* 0x000000ff27ff19a7 */ /* 0x0003e200081004ff */
[----:B------:R-:W-:Y:S01]  /*ddc0*/  UMOV UR4, 0x400 ;  /* 0x0000040000047882 */ /* 0x000fe20000000000 */
[----:B------:R-:W-:Y:S01]  /*ddd0*/  BSSY B1, `(.L_x_156) ;  /* 0x0000037000017945 */ /* 0x000fe20003800000 */
[----:B------:R-:W-:Y:S02]  /*dde0*/  ULEA UR47, UR51, UR4, 0x18 ;  /* 0x00000004332f7291 */ /* 0x000fe4000f8ec0ff */
[----:B------:R-:W-:Y:S04]  /*ddf0*/  UIADD3 UR4, UPT, UPT, UR48, 0x1, URZ ;  /* 0x0000000130047890 */ /* 0x000fe8000fffe0ff */
[----:B------:R-:W-:Y:S01]  /*de00*/  LEA R3, R100, UR47, 0x3 ;  /* 0x0000002f64037c11 */ /* 0x000fe2000f8e18ff */
[----:B------:R-:W-:Y:S03]  /*de10*/  UISETP.NE.AND UP1, UPT, UR4, 0x3, UPT ;  /* 0x000000030400788c */ /* 0x000fe6000bf25270 */
[----:B------:R-:W2:Y:S01]  /*de20*/  @P1 SYNCS.PHASECHK.TRANS64.TRYWAIT P0, [R3+URZ+0x40], R0 ;  /* 0x00004000030015a7 */ /* 0x000ea200080011ff */
[----:B------:R-:W-:Y:S01]  /*de30*/  USEL UR53, UR4, URZ, UP1 ;  /* 0x000000ff04357287 */ /* 0x000fe20008800000 */
[----:B--2---:R-:W-:Y:S01]  /*de40*/  @P1 SEL R101, RZ, 0x1, !P0 ;  /* 0x00000001ff651807 */ /* 0x004fe20004000000 */
[----:B-1----:R-:W-:Y:S10]  /*de50*/  @!P1 BRA `(.L_x_157) ;  /* 0x0000000000b89947 */ /* 0x002ff40003800000 */
        /* <DEDUP_REMOVED lines=9> */
.L_x_159:
[----:B------:R-:W-:Y:S05]  /*def0*/  BSYNC B0 ;  /* 0x0000000000007941 */ /* 0x000fea0003800000 */
.L_x_158:
[----:B------:R-:W-:Y:S11]  /*df00*/  ISETP.NE.AND P0, PT, R103, RZ, PT ;  /* 0x000000ff6700720c */ /* 0x000ff60003f05270 */
[----:B------:R-:W-:Y:S02]  /*df10*/  @!UPT UIADD3 URZ, UPT, UPT, URZ, URZ, URZ ;  /* 0x000000fffffff290 */ /* 0x000fe4000fffe0ff */
[----:B------:R2:W2:Y:S01]  /*df20*/  @P0 LDS R42, [R0] ;  /* 0x00000000002a0984 */ /* 0x0004a20000000800 */
[----:B-1----:R-:W-:Y:S03]  /*df30*/  @P0 IMAD.IADD R3, R99, 0x1, R100 ;  /* 0x0000000163030824 */ /* 0x002fe600078e0264 */
[----:B------:R1:W1:Y:S02]  /*df40*/  @P0 LDS R46, [R0+0x200] ;  /* 0x00020000002e0984 */ /* 0x0002640000000800 */
[----:B------:R-:W-:Y:S02]  /*df50*/  @P0 IADD3 R4, PT, PT, R98, R3, RZ ;  /* 0x0000000362040210 */ /* 0x000fe40007ffe0ff */
        /* <DEDUP_REMOVED lines=29> */
[----:B--2---:R1:W1:Y:S02]  /*e130*/  @P0 LDS R72, [R4+0xe00] ;  /* 0x000e000004480984 */ /* 0x0042640000000800 */
.L_x_157:
[----:B------:R-:W-:Y:S05]  /*e140*/  BSYNC B1 ;  /* 0x0000000000017941 */ /* 0x000fea0003800000 */
.L_x_156:
        /* <DEDUP_REMOVED lines=21> */
.L_x_161:
[----:B------:R-:W-:Y:S01]  /*e2a0*/  ISETP.NE.AND P0, PT, R93, RZ, PT ;  /* 0x000000ff5d00720c */ /* 0x000fe20003f05270 */
[----:B------:R-:W-:Y:S05]  /*e2b0*/  WARPSYNC.ALL ;  /* 0x0000000000007948 */ /* 0x000fea0003800000 */
[----:B------:R-:W-:Y:S01]  /*e2c0*/  R2UR UR4, R37 ;  /* 0x00000000250472ca */ /* 0x000fe200000e0000 */
[----:B------:R-:W-:Y:S11]  /*e2d0*/  BSSY.RECONVERGENT B0, `(.L_x_162) ;  /* 0x0000088000007945 */ /* 0x000ff60003800200 */
[----:B------:R-:W-:Y:S01]  /*e2e0*/  @!UPT UIADD3 URZ, UPT, UPT, URZ, URZ, URZ ;  /* 0x000000fffffff290 */ /* 0x000fe2000fffe0ff */
[----:B------:R-:W1:Y:S01]  /*e2f0*/  LDTM.x32 R4, tmem[UR4] ;  /* 0x00000004000479ee */ /* 0x000e6200082c0000 */
[----:B------:R-:W-:Y:S06]  /*e300*/  USHF.L.U32 UR4, UR46, 0xe, URZ ;  /* 0x0000000e2e047899 */ /* 0x000fec00080006ff */
[----:B------:R-:W-:Y:S04]  /*e310*/  IADD3 R0, PT, PT, R91, UR4, RZ ;  /* 0x000000045b007c10 */ /* 0x000fe8000fffe0ff */
[-C--:B------:R-:W-:Y:S02]  /*e320*/  IADD3 R99, PT, PT, R99, R0.reuse, RZ ;  /* 0x0000000063637210 */ /* 0x080fe40007ffe0ff */
[C---:B------:R-:W-:Y:S02]  /*e330*/  IADD3 R0, PT, PT, R98.reuse, R0, RZ ;  /* 0x0000000062007210 */ /* 0x040fe40007ffe0ff */
        /* <DEDUP_REMOVED lines=102> */
[----:B--2---:R-:W2:Y:S02]  /*e9a0*/  FENCE.VIEW.ASYNC.S ;  /* 0x00000000000073c6 */ /* 0x004ea40000000000 */
[----:B--2---:R-:W-:Y:S06]  /*e9b0*/  BAR.SYNC.DEFER_BLOCKING 0x1, 0x80 ;  /* 0x0042000000007b1d */ /* 0x004fec0000010000 */
[----:B------:R-:W-:Y:S05]  /*e9c0*/  @P0 BRA `(.L_x_163) ;  /* 0x0000000000600947 */ /* 0x000fea0003800000 */
        /* <DEDUP_REMOVED lines=24> */
.L_x_163:
[----:B------:R-:W-:Y:S05]  /*eb50*/  BSYNC.RECONVERGENT B0 ;  /* 0x0000000000007941 */ /* 0x000fea0003800200 */
.L_x_162:
[----:B------:R-:W-:Y:S01]  /*eb60*/  UISETP.NE.AND UP0, UPT, UR50, URZ, UPT ;  /* 0x000000ff3200728c */ /* 0x000fe2000bf05270 */
[----:B------:R-:W-:Y:S01]  /*eb70*/  BSSY.RECONVERGENT B0, `(.L_x_164) ;  /* 0x0000009000007945 */ /* 0x000fe20003800200 */
[----:B------:R-:W-:Y:S04]  /*eb80*/  UIADD3 UR4, UPT, UPT, UR46, 0x1, URZ ;  /* 0x000000012e047890 */ /* 0x000fe8000fffe0ff */
[----:B------:R-:W-:Y:S02]  /*eb90*/  UISETP.EQ.XOR UP1, UPT, UR4, 0x3, UP0 ;  /* 0x000000030400788c */ /* 0x000fe40008722a70 */
[----:B------:R-:W-:Y:S02]  /*eba0*/  UISETP.NE.AND UP0, UPT, UR4, 0x3, UPT ;  /* 0x000000030400788c */ /* 0x000fe4000bf05270 */
[----:B------:R-:W-:Y:S02]  /*ebb0*/  USEL UR5, URZ, 0x1, !UP1 ;  /* 0x00000001ff057887 */ /* 0x000fe4000c800000 */
[----:B------:R-:W-:Y:S02]  /*ebc0*/  USEL UR52, UR4, URZ, UP0 ;  /* 0x000000ff04347287 */ /* 0x000fe40008000000 */
[----:B------:R-:W-:Y:S01]  /*ebd0*/  ULOP3.LUT UR56, UR56, UR5, URZ, 0x3c, !UPT ;  /* 0x0000000538387292 */ /* 0x000fe2000f8e3cff */
[----:B------:R-:W-:Y:S11]  /*ebe0*/  @P0 BRA `(.L_x_165) ;  /* 0x0000000000040947 */ /* 0x000ff60003800000 */
[----:B------:R-:W-:Y:S04]  /*ebf0*/  DEPBAR.LE SB0, 0x1 ;  /* 0x000080400000791a */ /* 0x000fe80000000000 */
.L_x_165:
[----:B------:R-:W-:Y:S05]  /*ec00*/  BSYNC.RECONVERGENT B0 ;  /* 0x0000000000007941 */ /* 0x000fea0003800200 */
.L_x_164:
[----:B------:R-:W-:Y:S01]  /*ec10*/  BAR.SYNC.DEFER_BLOCKING 0x1, 0x80 ;  /* 0x0042000000007b1d */ /* 0x000fe20000010000 */
[----:B------:R-:W-:Y:S09]  /*ec20*/  UISETP.NE.AND UP0, UPT, UR55, -0x8, UPT ;  /* 0xfffffff83700788c */ /* 0x000ff2000bf05270 */
[----:B------:R-:W-:Y:S05]  /*ec30*/  BRA.U !UP0, `(.L_x_166) ;  /* 0x0000000108287547 */ /* 0x000fea000b800000 */
[----:B-1----:R-:W1:Y:S01]  /*ec40*/  S2R R0, SR_CgaCtaId ;  /* 0x0000000000007919 */ /* 0x002e620000008800 */
[----:B------:R-:W-:Y:S01]  /*ec50*/  ISETP.NE.AND P0, PT, R97, RZ, PT ;  /* 0x000000ff6100720c */ /* 0x000fe20003f05270 */
[----:B------:R-:W-:Y:S01]  /*ec60*/  IMAD.U32 R3, RZ, RZ, UR53 ;  /* 0x00000035ff037e24 */ /* 0x000fe2000f8e00ff */
[----:B------:R-:W-:Y:S04]  /*ec70*/  UIADD3 UR4, UPT, UPT, UR53, 0x1, URZ ;  /* 0x0000000135047890 */ /* 0x000fe8000fffe0ff */
[----:B------:R-:W-:Y:S04]  /*ec80*/  UISETP.NE.AND UP0, UPT, UR4, 0x3, UPT ;  /* 0x000000030400788c */ /* 0x000fe8000bf05270 */
[----:B------:R-:W-:Y:S03]  /*ec90*/  USEL UR53, UR4, URZ, UP0 ;  /* 0x000000ff04357287 */ /* 0x000fe60008000000 */
[----:B------:R-:W-:Y:S05]  /*eca0*/  @P0 LEA R3, R3, UR47, 0x3 ;  /* 0x0000002f03030c11 */ /* 0x000fea000f8e18ff */
[----:B------:R-:W-:Y:S05]  /*ecb0*/  @P0 VIADD R3, R3, 0x58 ;  /* 0x0000005803030836 */ /* 0x000fea0000000000 */
[----:B-1----:R-:W-:Y:S04]  /*ecc0*/  @P0 PRMT R0, R0, 0x654, R3 ;  /* 0x0000065400000816 */ /* 0x002fe80000000003 */
[----:B------:R2:W-:Y:S03]  /*ecd0*/  @P0 SYNCS.ARRIVE.TRANS64.RED.A1T0 RZ, [R0+URZ], RZ ;  /* 0x000000ff00ff09a7 */ /* 0x0005e600081004ff */
.L_x_166:
[----:B------:R-:W-:Y:S01]  /*ece0*/  R2UR UR4, R96 ;  /* 0x00000000600472ca */ /* 0x000fe200000e0000 */
[----:B------:R-:W-:Y:S01]  /*ecf0*/  UIADD3 UR55, UPT, UPT, UR55, 0x8, URZ ;  /* 0x0000000837377890 */ /* 0x000fe2000fffe0ff */
[----:B------:R-:W-:Y:S01]  /*ed00*/  R2UR UR5, R73 ;  /* 0x00000000490572ca */ /* 0x000fe200000e0000 */
[----:B------:R-:W-:Y:S01]  /*ed10*/  ULOP3.LUT UR37, UR37, 0x1, URZ, 0x3c, !UPT ;  /* 0x0000000125257892 */ /* 0x000fe2000f8e3cff */
[----:B------:R-:W-:Y:S02]  /*ed20*/  R2UR UR36, R94 ;  /* 0x000000005e2472ca */ /* 0x000fe400000e0000 */
[C---:B------:R-:W-:Y:S04]  /*ed30*/  ISETP.NE.AND P0, PT, R88.reuse, 0x2, PT ;  /* 0x000000025800780c */ /* 0x040fe80003f05270 */
[----:B-12---:R-:W-:Y:S02]  /*ed40*/  SEL R0, RZ, 0x1, P0 ;  /* 0x00000001ff007807 */ /* 0x006fe40000000000 */
[----:B------:R-:W-:Y:S01]  /*ed50*/  SEL R88, R88, RZ, P0 ;  /* 0x000000ff58587207 */ /* 0x000fe20000000000 */
[----:B------:R-:W-:Y:S01]  /*ed60*/  UISETP.NE.AND UP0, UPT, UR4, URZ, UPT ;  /* 0x000000ff0400728c */ /* 0x000fe2000bf05270 */
[----:B------:R-:W-:Y:S01]  /*ed70*/  R2UR UR4, R78 ;  /* 0x000000004e0472ca */ /* 0x000fe200000e0000 */
[----:B------:R-:W-:Y:S01]  /*ed80*/  UIADD3 UR25, UPT, UPT, UR38, UR5, URZ ;  /* 0x0000000526197290 */ /* 0x000fe2000fffe0ff */
[----:B------:R-:W-:Y:S11]  /*ed90*/  LOP3.LUT R89, R89, R0, RZ, 0x3c, !PT ;  /* 0x0000000059597212 */ /* 0x000ff600078e3cff */
[----:B------:R-:W-:Y:S01]  /*eda0*/  UIADD3 UR11, UPT, UPT, UR39, UR4, URZ ;  /* 0x00000004270b7290 */ /* 0x000fe2000fffe0ff */
[----:B------:R-:W-:Y:S11]  /*edb0*/  BRA.U UP0, `(.L_x_167) ;  /* 0xffffff7500547547 */ /* 0x000ff6000b83ffff */
[----:B------:R-:W-:Y:S01]  /*edc0*/  R2UR UR4, R86 ;  /* 0x00000000560472ca */ /* 0x000fe200000e0000 */
[----:B------:R-:W-:-:S12]  /*edd0*/  SYNCS.ARRIVE.TRANS64.A1T0 RZ, [UR47+0xd0], RZ ;  /* 0x0000d0ffffff79a7 */ /* 0x000fd8000810002f */
[----:B------:R-:W-:-:S09]  /*ede0*/  UISETP.NE.AND UP0, UPT, UR4, URZ, UPT ;  /* 0x000000ff0400728c */ /* 0x000fd2000bf05270 */
[----:B------:R-:W-:Y:S05]  /*edf0*/  BRA.U !UP0, `(.L_x_168) ;  /* 0x0000000108487547 */ /* 0x000fea000b800000 */
[----:B------:R-:W1:Y:S02]  /*ee00*/  LDCU.64 UR4, c[0x0][0xa90] ;  /* 0x00015200ff0477ac */ /* 0x000e640008000a00 */
[----:B-1----:R-:W-:-:S04]  /*ee10*/  UISETP.NE.U32.AND UP0, UPT, UR4, URZ, UPT ;  /* 0x000000ff0400728c */ /* 0x002fc8000bf05070 */
[----:B------:R-:W-:-:S09]  /*ee20*/  UISETP.NE.AND.EX UP0, UPT, UR5, URZ, UPT, UP0 ;  /* 0x000000ff0500728c */ /* 0x000fd2000bf05300 */
[----:B------:R-:W-:Y:S05]  /*ee30*/  BRA.U UP0, `(.L_x_169) ;  /* 0x00000001000c7547 */ /* 0x000fea000b800000 */
[----:B------:R-:W-:-:S13]  /*ee40*/  FSETP.NEU.AND P0, PT, R41, RZ, PT ;  /* 0x000000ff2900720b */ /* 0x000fda0003f0d000 */
[----:B------:R-:W-:Y:S05]  /*ee50*/  @!P0 EXIT ;  /* 0x000000000000894d */ /* 0x000fea0003800000 */
[----:B------:R-:W-:Y:S05]  /*ee60*/  BRA `(.L_x_168) ;  /* 0x00000000002c7947 */ /* 0x000fea0003800000 */
.L_x_169:
[----:B------:R-:W-:Y:S01]  /*ee70*/  ISETP.NE.AND P0, PT, R87, RZ, PT ;  /* 0x000000ff5700720c */ /* 0x000fe20003f05270 */
[----:B------:R-:W-:-:S12]  /*ee80*/  BSSY.RECONVERGENT B0, `(.L_x_168) ;  /* 0x0000009000007945 */ /* 0x000fd80003800200 */
[----:B------:R-:W-:Y:S05]  /*ee90*/  @P0 BRA `(.L_x_170) ;  /* 0x0000000000140947 */ /* 0x000fea0003800000 */
[----:B------:R-:W1:Y:S02]  /*eea0*/  LDCU.64 UR4, c[0x0][0xa88] ;  /* 0x00015100ff0477ac */ /* 0x000e640008000a00 */
[----:B-1----:R-:W-:-:S04]  /*eeb0*/  ISETP.NE.U32.AND P0, PT, RZ, UR4, PT ;  /* 0x00000004ff007c0c */ /* 0x002fc8000bf05070 */
[----:B------:R-:W-:-:S13]  /*eec0*/  ISETP.NE.AND.EX P0, PT, RZ, UR5, PT, P0 ;  /* 0x00000005ff007c0c */ /* 0x000fda000bf05300 */
[----:B------:R-:W-:Y:S05]  /*eed0*/  @!P0 EXIT ;  /* 0x000000000000894d */ /* 0x000fea0003800000 */
[----:B------:R-:W-:Y:S05]  /*eee0*/  BRA `(.L_x_171) ;  /* 0x0000000000087947 */ /* 0x000fea0003800000 */
.L_x_170:
[----:B------:R-:W-:-:S13]  /*eef0*/  FSETP.NEU.AND P0, PT, R41, RZ, PT ;  /* 0x000000ff2900720b */ /* 0x000fda0003f0d000 */
[----:B------:R-:W-:Y:S05]  /*ef00*/  @!P0 EXIT ;  /* 0x000000000000894d */ /* 0x000fea0003800000 */
.L_x_171:
[----:B------:R-:W-:Y:S05]  /*ef10*/  BSYNC.RECONVERGENT B0 ;  /* 0x0000000000007941 */ /* 0x000fea0003800200 */
.L_x_168:
[----:B------:R-:W-:Y:S01]  /*ef20*/  ULEA UR4, UR53, UR47, 0x3 ;  /* 0x0000002f35047291 */ /* 0x000fe2000f8e18ff */
[----:B------:R-:W-:-:S04]  /*ef30*/  DEPBAR.LE SB0, 0x0 ;  /* 0x000080000000791a */ /* 0x000fc80000000000 */
[----:B------:R-:W-:-:S04]  /*ef40*/  UIADD3 UR4, UPT, UPT, UR4, 0x58, URZ ;  /* 0x0000005804047890 */ /* 0x000fc8000fffe0ff */
[----:B------:R-:W-:-:S09]  /*ef50*/  UPRMT UR4, UR51, 0x654, UR4 ;  /* 0x0000065433047896 */ /* 0x000fd20008000004 */
[----:B------:R-:W-:Y:S01]  /*ef60*/  SYNCS.ARRIVE.TRANS64.RED.A1T0 RZ, [UR4], RZ ;  /* 0x000000ffffff79a7 */ /* 0x000fe20008100404 */
[----:B------:R-:W-:Y:S05]  /*ef70*/  EXIT ;  /* 0x000000000000794d */ /* 0x000fea0003800000 */
.L_x_19:
[----:B------:R1:W1:Y:S02]  /*ef80*/  SYNCS.PHASECHK.TRANS64.TRYWAIT P0, [R3+URZ+0xc0], R2 ;  /* 0x0000c002030075a7 */ /* 0x00026400080011ff */
[----:B-1----:R-:W-:Y:S05]  /*ef90*/  @!P0 NANOSLEEP.SYNCS 0x989680 ;  /* 0x009896800000895d */ /* 0x002fea0003900000 */
[----:B------:R-:W1:Y:S02]  /*efa0*/  @!P0 SYNCS.PHASECHK.TRANS64 P0, [R3+URZ+0xc0], R2 ;  /* 0x0000c002030085a7 */ /* 0x000e6400080010ff */
[----:B-1----:R-:W-:Y:S05]  /*efb0*/  @!P0 BRA `(.L_x_19) ;  /* 0xfffffffc00f08947 */ /* 0x002fea000383ffff */
[----:B------:R-:W-:Y:S05]  /*efc0*/  BRA `(.L_x_172) ;  /* 0xffffff2400b07947 */ /* 0x000fea000383ffff */
.L_x_22:
[----:B------:R-:W-:-:S07]  /*efd0*/  MOV R0, UR33 ;  /* 0x0000002100007c02 */ /* 0x000fce0008000f00 */
.L_x_173:
[----:B-1----:R1:W2:Y:S02]  /*efe0*/  SYNCS.PHASECHK.TRANS64.TRYWAIT P0, [R0+URZ+0x20], R3 ;  /* 0x00002003000075a7 */ /* 0x0022a400080011ff */
[----:B--2---:R-:W-:Y:S05]  /*eff0*/  @!P0 NANOSLEEP.SYNCS 0x989680 ;  /* 0x009896800000895d */ /* 0x004fea0003900000 */
[----:B------:R-:W2:Y:S02]  /*f000*/  @!P0 SYNCS.PHASECHK.TRANS64 P0, [R0+URZ+0x20], R3 ;  /* 0x00002003000085a7 */ /* 0x000ea400080010ff */
[----:B--2---:R-:W-:Y:S05]  /*f010*/  @!P0 BRA `(.L_x_173) ;  /* 0xfffffffc00f08947 */ /* 0x004fea000383ffff */
[----:B------:R-:W-:Y:S05]  /*f020*/  BRA `(.L_x_21) ;  /* 0xffffff28000c7947 */ /* 0x000fea000383ffff */
.L_x_25:
[----:B-1----:R1:W2:Y:S02]  /*f030*/  SYNCS.PHASECHK.TRANS64.TRYWAIT P0, [R3+URZ+0x80], R0 ;  /* 0x00008000030075a7 */ /* 0x0022a400080011ff */
[----:B--2---:R-:W-:Y:S05]  /*f040*/  @!P0 NANOSLEEP.SYNCS 0x989680 ;  /* 0x009896800000895d */ /* 0x004fea0003900000 */
[----:B------:R-:W2:Y:S02]  /*f050*/  @!P0 SYNCS.PHASECHK.TRANS64 P0, [R3+URZ+0x80], R0 ;  /* 0x00008000030085a7 */ /* 0x000ea400080010ff */
[----:B--2---:R-:W-:Y:S05]  /*f060*/  @!P0 BRA `(.L_x_25) ;  /* 0xfffffffc00f08947 */ /* 0x004fea000383ffff */
[----:B------:R-:W-:Y:S05]  /*f070*/  BRA `(.L_x_174) ;  /* 0xffffff2800b07947 */ /* 0x000fea000383ffff */
.L_x_29:
[----:B-1----:R-:W-:-:S07]  /*f080*/  MOV R0, UR4 ;  /* 0x0000000400007c02 */ /* 0x002fce0008000f00 */
.L_x_175:
[----:B-1----:R1:W2:Y:S02]  /*f090*/  SYNCS.PHASECHK.TRANS64.TRYWAIT P0, [R0+URZ], R3 ;  /* 0x00000003000075a7 */ /* 0x0022a400080011ff */
[----:B--2---:R-:W-:Y:S05]  /*f0a0*/  @!P0 NANOSLEEP.SYNCS 0x989680 ;  /* 0x009896800000895d */ /* 0x004fea0003900000 */
[----:B------:R-:W2:Y:S02]  /*f0b0*/  @!P0 SYNCS.PHASECHK.TRANS64 P0, [R0+URZ], R3 ;  /* 0x00000003000085a7 */ /* 0x000ea400080010ff */
[----:B--2---:R-:W-:Y:S05]  /*f0c0*/  @!P0 BRA `(.L_x_175) ;  /* 0xfffffffc00f08947 */ /* 0x004fea000383ffff */
[----:B------:R-:W-:Y:S05]  /*f0d0*/  BRA `(.L_x_176) ;  /* 0xffffff30004c7947 */ /* 0x000fea000383ffff */
.L_x_30:
[----:B------:R-:W-:-:S07]  /*f0e0*/  MOV R0, UR5 ;  /* 0x0000000500007c02 */ /* 0x000fce0008000f00 */
.L_x_177:
[----:B-1----:R1:W2:Y:S02]  /*f0f0*/  SYNCS.PHASECHK.TRANS64.TRYWAIT P0, [R0+URZ], R3 ;  /* 0x00000003000075a7 */ /* 0x0022a400080011ff */
[----:B--2---:R-:W-:Y:S05]  /*f100*/  @!P0 NANOSLEEP.SYNCS 0x989680 ;  /* 0x009896800000895d */ /* 0x004fea0003900000 */
[----:B------:R-:W2:Y:S02]  /*f110*/  @!P0 SYNCS.PHASECHK.TRANS64 P0, [R0+URZ], R3 ;  /* 0x00000003000085a7 */ /* 0x000ea400080010ff */
[----:B--2---:R-:W-:Y:S05]  /*f120*/  @!P0 BRA `(.L_x_177) ;  /* 0xfffffffc00f08947 */ /* 0x004fea000383ffff */
[----:B------:R-:W-:Y:S05]  /*f130*/  BRA `(.L_x_178) ;  /* 0xffffff3000587947 */ /* 0x000fea000383ffff */
.L_x_31:
[----:B------:R-:W-:-:S07]  /*f140*/  MOV R0, UR5 ;  /* 0x0000000500007c02 */ /* 0x000fce0008000f00 */
.L_x_179:
[----:B-1----:R1:W2:Y:S02]  /*f150*/  SYNCS.PHASECHK.TRANS64.TRYWAIT P0, [R0+URZ], R3 ;  /* 0x00000003000075a7 */ /* 0x0022a400080011ff */
[----:B--2---:R-:W-:Y:S05]  /*f160*/  @!P0 NANOSLEEP.SYNCS 0x989680 ;  /* 0x009896800000895d */ /* 0x004fea0003900000 */
[----:B------:R-:W2:Y:S02]  /*f170*/  @!P0 SYNCS.PHASECHK.TRANS64 P0, [R0+URZ], R3 ;  /* 0x00000003000085a7 */ /* 0x000ea400080010ff */
[----:B--2---:R-:W-:Y:S05]  /*f180*/  @!P0 BRA `(.L_x_179) ;  /* 0xfffffffc00f08947 */ /* 0x004fea000383ffff */
[----:B------:R-:W-:Y:S05]  /*f190*/  BRA `(.L_x_180) ;  /* 0xffffff3000647947 */ /* 0x000fea000383ffff */
.L_x_34:
[----:B-1----:R1:W2:Y:S02]  /*f1a0*/  SYNCS.PHASECHK.TRANS64.TRYWAIT P0, [R2+URZ+0xb0], R5 ;  /* 0x0000b005020075a7 */ /* 0x0022a400080011ff */
[----:B--2---:R-:W-:Y:S05]  /*f1b0*/  @!P0 NANOSLEEP.SYNCS 0x989680 ;  /* 0x009896800000895d */ /* 0x004fea0003900000 */
[----:B------:R-:W2:Y:S02]  /*f1c0*/  @!P0 SYNCS.PHASECHK.TRANS64 P0, [R2+URZ+0xb0], R5 ;  /* 0x0000b005020085a7 */ /* 0x000ea400080010ff */
[----:B--2---:R-:W-:Y:S05]  /*f1d0*/  @!P0 BRA `(.L_x_34) ;  /* 0xfffffffc00f08947 */ /* 0x004fea000383ffff */
[----:B------:R-:W-:Y:S05]  /*f1e0*/  BRA `(.L_x_181) ;  /* 0xffffff3000c07947 */ /* 0x000fea000383ffff */
.L_x_35:
[----:B------:R-:W-:-:S07]  /*f1f0*/  MOV R2, UR4 ;  /* 0x0000000400027c02 */ /* 0x000fce0008000f00 */
.L_x_182:
[----:B-1----:R1:W2:Y:S02]  /*f200*/  SYNCS.PHASECHK.TRANS64.TRYWAIT P0, [R2+URZ+0x90], R5 ;  /* 0x00009005020075a7 */ /* 0x0022a400080011ff */
[----:B--2---:R-:W-:Y:S05]  /*f210*/  @!P0 NANOSLEEP.SYNCS 0x989680 ;  /* 0x009896800000895d */ /* 0x004fea0003900000 */
[----:B------:R-:W2:Y:S02]  /*f220*/  @!P0 SYNCS.PHASECHK.TRANS64 P0, [R2+URZ+0x90], R5 ;  /* 0x00009005020085a7 */ /* 0x000ea400080010ff */
[----:B--2---:R-:W-:Y:S05]  /*f230*/  @!P0 BRA `(.L_x_182) ;  /* 0xfffffffc00f08947 */ /* 0x004fea000383ffff */
[----:B------:R-:W-:Y:S05]  /*f240*/  BRA `(.L_x_183) ;  /* 0xffffff3000d07947 */ /* 0x000fea000383ffff */
.L_x_36:
[----:B-1----:R1:W2:Y:S02]  /*f250*/  SYNCS.PHASECHK.TRANS64.TRYWAIT P1, [R2+URZ+0x80], R5 ;  /* 0x00008005020075a7 */ /* 0x0022a400080211ff */
[----:B--2---:R-:W-:Y:S05]  /*f260*/  @!P1 NANOSLEEP.SYNCS 0x989680 ;  /* 0x009896800000995d */ /* 0x004fea0003900000 */
[----:B------:R-:W2:Y:S02]  /*f270*/  @!P1 SYNCS.PHASECHK.TRANS64 P1, [R2+URZ+0x80], R5 ;  /* 0x00008005020095a7 */ /* 0x000ea400080210ff */
[----:B--2---:R-:W-:Y:S05]  /*f280*/  @!P1 BRA `(.L_x_36) ;  /* 0xfffffffc00f09947 */ /* 0x004fea000383ffff */
[----:B------:R-:W-:Y:S05]  /*f290*/  BRA `(.L_x_184) ;  /* 0xffffff3400007947 */ /* 0x000fea000383ffff */
.L_x_39:
[----:B------:R-:W-:-:S07]  /*f2a0*/  MOV R0, UR4 ;  /* 0x0000000400007c02 */ /* 0x000fce0008000f00 */
.L_x_185:
[----:B-1----:R1:W2:Y:S02]  /*f2b0*/  SYNCS.PHASECHK.TRANS64.TRYWAIT P0, [R0+URZ+0x90], R3 ;  /* 0x00009003000075a7 */ /* 0x0022a400080011ff */
[----:B--2---:R-:W-:Y:S05]  /*f2c0*/  @!P0 NANOSLEEP.SYNCS 0x989680 ;  /* 0x009896800000895d */ /* 0x004fea0003900000 */
[----:B------:R-:W2:Y:S02]  /*f2d0*/  @!P0 SYNCS.PHASECHK.TRANS64 P0, [R0+URZ+0x90], R3 ;  /* 0x00009003000085a7 */ /* 0x000ea400080010ff */
[----:B--2---:R-:W-:Y:S05]  /*f2e0*/  @!P0 BRA `(.L_x_185) ;  /* 0xfffffffc00f08947 */ /* 0x004fea000383ffff */
[----:B------:R-:W-:Y:S05]  /*f2f0*/  BRA `(.L_x_38) ;  /* 0xffffff3400547947 */ /* 0x000fea000383ffff */
.L_x_46:
[----:B-1----:R1:W2:Y:S02]  /*f300*/  SYNCS.PHASECHK.TRANS64.TRYWAIT P0, [R0+URZ+0x80], R5 ;  /* 0x00008005000075a7 */ /* 0x0022a400080011ff */
[----:B--2---:R-:W-:Y:S05]  /*f310*/  @!P0 NANOSLEEP.SYNCS 0x989680 ;  /* 0x009896800000895d */ /* 0x004fea0003900000 */
[----:B------:R-:W2:Y:S02]  /*f320*/  @!P0 SYNCS.PHASECHK.TRANS64 P0, [R0+URZ+0x80], R5 ;  /* 0x00008005000085a7 */ /* 0x000ea400080010ff */
[----:B--2---:R-:W-:Y:S05]  /*f330*/  @!P0 BRA `(.L_x_46) ;  /* 0xfffffffc00f08947 */ /* 0x004fea000383ffff */
[----:B------:R-:W-:Y:S05]  /*f340*/  BRA `(.L_x_186) ;  /* 0xffffff3800b47947 */ /* 0x000fea000383ffff */
.L_x_49:
[----:B-1----:R-:W-:Y:S07]  /*f350*/  MOV R0, UR8 ;  /* 0x0000000800007c02 */ /* 0x002fee0008000f00 */
.L_x_187:
[----:B-1----:R1:W2:Y:S02]  /*f360*/  SYNCS.PHASECHK.TRANS64.TRYWAIT P0, [R0+URZ], R5 ;  /* 0x00000005000075a7 */ /* 0x0022a400080011ff */
[----:B--2---:R-:W-:Y:S05]  /*f370*/  @!P0 NANOSLEEP.SYNCS 0x989680 ;  /* 0x009896800000895d */ /* 0x004fea0003900000 */
[----:B------:R-:W2:Y:S02]  /*f380*/  @!P0 SYNCS.PHASECHK.TRANS64 P0, [R0+URZ], R5 ;  /* 0x00000005000085a7 */ /* 0x000ea400080010ff */
[----:B--2---:R-:W-:Y:S05]  /*f390*/  @!P0 BRA `(.L_x_187) ;  /* 0xfffffffc00f08947 */ /* 0x004fea000383ffff */
[----:B------:R-:W-:Y:S05]  /*f3a0*/  BRA `(.L_x_48) ;  /* 0xffffff3c001c7947 */ /* 0x000fea000383ffff */
.L_x_51:
[----:B-1----:R-:W-:Y:S07]  /*f3b0*/  MOV R0, UR16 ;  /* 0x0000001000007c02 */ /* 0x002fee0008000f00 */
.L_x_188:
[----:B-1----:R1:W4:Y:S02]  /*f3c0*/  SYNCS.PHASECHK.TRANS64.TRYWAIT P0, [R0+URZ+0xa8], R5 ;  /* 0x0000a805000075a7 */ /* 0x00232400080011ff */
[----:B----4-:R-:W-:Y:S05]  /*f3d0*/  @!P0 NANOSLEEP.SYNCS 0x989680 ;  /* 0x009896800000895d */ /* 0x010fea0003900000 */
[----:B------:R-:W4:Y:S02]  /*f3e0*/  @!P0 SYNCS.PHASECHK.TRANS64 P0, [R0+URZ+0xa8], R5 ;  /* 0x0000a805000085a7 */ /* 0x000f2400080010ff */
[----:B----4-:R-:W-:Y:S05]  /*f3f0*/  @!P0 BRA `(.L_x_188) ;  /* 0xfffffffc00f08947 */ /* 0x010fea000383ffff */
[----:B------:R-:W-:Y:S05]  /*f400*/  BRA `(.L_x_50) ;  /* 0xffffff3c005c7947 */ /* 0x000fea000383ffff */
.L_x_54:
[----:B------:R-:W-:-:S07]  /*f410*/  MOV R0, UR16 ;  /* 0x0000001000007c02 */ /* 0x000fce0008000f00 */
.L_x_189:
[----:B--2---:R2:W4:Y:S02]  /*f420*/  SYNCS.PHASECHK.TRANS64.TRYWAIT P0, [R0+URZ+0xd0], R3 ;  /* 0x0000d003000075a7 */ /* 0x00452400080011ff */
[----:B----4-:R-:W-:Y:S05]  /*f430*/  @!P0 NANOSLEEP.SYNCS 0x989680 ;  /* 0x009896800000895d */ /* 0x010fea0003900000 */
[----:B------:R-:W4:Y:S02]  /*f440*/  @!P0 SYNCS.PHASECHK.TRANS64 P0, [R0+URZ+0xd0], R3 ;  /* 0x0000d003000085a7 */ /* 0x000f2400080010ff */
[----:B----4-:R-:W-:Y:S05]  /*f450*/  @!P0 BRA `(.L_x_189) ;  /* 0xfffffffc00f08947 */ /* 0x010fea000383ffff */
[----:B------:R-:W-:Y:S05]  /*f460*/  BRA `(.L_x_190) ;  /* 0xffffff4000107947 */ /* 0x000fea000383ffff */
.L_x_59:
[----:B-1----:R1:W2:Y:S02]  /*f470*/  SYNCS.PHASECHK.TRANS64.TRYWAIT P0, [R8+URZ+0x80], R5 ;  /* 0x00008005080075a7 */ /* 0x0022a400080011ff */
[----:B--2---:R-:W-:Y:S05]  /*f480*/  @!P0 NANOSLEEP.SYNCS 0x989680 ;  /* 0x009896800000895d */ /* 0x004fea0003900000 */
[----:B------:R-:W2:Y:S02]  /*f490*/  @!P0 SYNCS.PHASECHK.TRANS64 P0, [R8+URZ+0x80], R5 ;  /* 0x00008005080085a7 */ /* 0x000ea400080010ff */
[----:B--2---:R-:W-:Y:S05]  /*f4a0*/  @!P0 BRA `(.L_x_59) ;  /* 0xfffffffc00f08947 */ /* 0x004fea000383ffff */
[----:B------:R-:W-:Y:S05]  /*f4b0*/  BRA `(.L_x_191) ;  /* 0xffffff4400447947 */ /* 0x000fea000383ffff */
.L_x_62:
[----:B------:R-:W-:Y:S07]  /*f4c0*/  MOV R0, UR32 ;  /* 0x0000002000007c02 */ /* 0x000fee0008000f00 */
.L_x_192:
[----:B-1----:R1:W2:Y:S02]  /*f4d0*/  SYNCS.PHASECHK.TRANS64.TRYWAIT P0, [R0+URZ+0x78], R5 ;  /* 0x00007805000075a7 */ /* 0x0022a400080011ff */
[----:B--2---:R-:W-:Y:S05]  /*f4e0*/  @!P0 NANOSLEEP.SYNCS 0x989680 ;  /* 0x009896800000895d */ /* 0x004fea0003900000 */
[----:B------:R-:W2:Y:S02]  /*f4f0*/  @!P0 SYNCS.PHASECHK.TRANS64 P0, [R0+URZ+0x78], R5 ;  /* 0x00007805000085a7 */ /* 0x000ea400080010ff */
[----:B--2---:R-:W-:Y:S05]  /*f500*/  @!P0 BRA `(.L_x_192) ;  /* 0xfffffffc00f08947 */ /* 0x004fea000383ffff */
[----:B------:R-:W-:Y:S05]  /*f510*/  BRA `(.L_x_61) ;  /* 0xffffff4800bc7947 */ /* 0x000fea000383ffff */
.L_x_65:
[----:B------:R-:W-:Y:S07]  /*f520*/  MOV R0, UR16 ;  /* 0x0000001000007c02 */ /* 0x000fee0008000f00 */
.L_x_193:
[----:B-1----:R1:W2:Y:S02]  /*f530*/  SYNCS.PHASECHK.TRANS64.TRYWAIT P0, [R0+URZ+0x58], R5 ;  /* 0x00005805000075a7 */ /* 0x0022a400080011ff */
[----:B--2---:R-:W-:Y:S05]  /*f540*/  @!P0 NANOSLEEP.SYNCS 0x989680 ;  /* 0x009896800000895d */ /* 0x004fea0003900000 */
[----:B------:R-:W2:Y:S02]  /*f550*/  @!P0 SYNCS.PHASECHK.TRANS64 P0, [R0+URZ+0x58], R5 ;  /* 0x00005805000085a7 */ /* 0x000ea400080010ff */
[----:B--2---:R-:W-:Y:S05]  /*f560*/  @!P0 BRA `(.L_x_193) ;  /* 0xfffffffc00f08947 */ /* 0x004fea000383ffff */
[----:B------:R-:W-:Y:S05]  /*f570*/  BRA `(.L_x_194) ;  /* 0xffffff4c00247947 */ /* 0x000fea000383ffff */
.L_x_66:
[----:B------:R-:W-:Y:S07]  /*f580*/  MOV R0, UR17 ;  /* 0x0000001100007c02 */ /* 0x000fee0008000f00 */
.L_x_195:
[----:B-1----:R1:W2:Y:S02]  /*f590*/  SYNCS.PHASECHK.TRANS64.TRYWAIT P0, [R0+URZ+0x58], R5 ;  /* 0x00005805000075a7 */ /* 0x0022a400080011ff */
[----:B--2---:R-:W-:Y:S05]  /*f5a0*/  @!P0 NANOSLEEP.SYNCS 0x989680 ;  /* 0x009896800000895d */ /* 0x004fea0003900000 */
[----:B------:R-:W2:Y:S02]  /*f5b0*/  @!P0 SYNCS.PHASECHK.TRANS64 P0, [R0+URZ+0x58], R5 ;  /* 0x00005805000085a7 */ /* 0x000ea400080010ff */
[----:B--2---:R-:W-:Y:S05]  /*f5c0*/  @!P0 BRA `(.L_x_195) ;  /* 0xfffffffc00f08947 */ /* 0x004fea000383ffff */
[----:B------:R-:W-:Y:S05]  /*f5d0*/  BRA `(.L_x_196) ;  /* 0xffffff5000047947 */ /* 0x000fea000383ffff */
.L_x_67:
[----:B------:R-:W-:Y:S07]  /*f5e0*/  MOV R0, UR16 ;  /* 0x0000001000007c02 */ /* 0x000fee0008000f00 */
.L_x_197:
[----:B-1----:R1:W2:Y:S02]  /*f5f0*/  SYNCS.PHASECHK.TRANS64.TRYWAIT P0, [R0+URZ+0x58], R7 ;  /* 0x00005807000075a7 */ /* 0x0022a400080011ff */
[----:B--2---:R-:W-:Y:S05]  /*f600*/  @!P0 NANOSLEEP.SYNCS 0x989680 ;  /* 0x009896800000895d */ /* 0x004fea0003900000 */
[----:B------:R-:W2:Y:S02]  /*f610*/  @!P0 SYNCS.PHASECHK.TRANS64 P0, [R0+URZ+0x58], R7 ;  /* 0x00005807000085a7 */ /* 0x000ea400080010ff */
[----:B--2---:R-:W-:Y:S05]  /*f620*/  @!P0 BRA `(.L_x_197) ;  /* 0xfffffffc00f08947 */ /* 0x004fea000383ffff */
[----:B------:R-:W-:Y:S05]  /*f630*/  BRA `(.L_x_198) ;  /* 0xffffff5000d87947 */ /* 0x000fea000383ffff */
.L_x_68:
[----:B------:R-:W-:Y:S07]  /*f640*/  MOV R0, UR21 ;  /* 0x0000001500007c02 */ /* 0x000fee0008000f00 */
.L_x_199:
[----:B-1----:R1:W2:Y:S02]  /*f650*/  SYNCS.PHASECHK.TRANS64.TRYWAIT P0, [R0+URZ+0x58], R7 ;  /* 0x00005807000075a7 */ /* 0x0022a400080011ff */
[----:B--2---:R-:W-:Y:S05]  /*f660*/  @!P0 NANOSLEEP.SYNCS 0x989680 ;  /* 0x009896800000895d */ /* 0x004fea0003900000 */
[----:B------:R-:W2:Y:S02]  /*f670*/  @!P0 SYNCS.PHASECHK.TRANS64 P0, [R0+URZ+0x58], R7 ;  /* 0x00005807000085a7 */ /* 0x000ea400080010ff */
[----:B--2---:R-:W-:Y:S05]  /*f680*/  @!P0 BRA `(.L_x_199) ;  /* 0xfffffffc00f08947 */ /* 0x004fea000383ffff */
[----:B------:R-:W-:Y:S05]  /*f690*/  BRA `(.L_x_200) ;  /* 0xffffff5400a87947 */ /* 0x000fea000383ffff */
.L_x_69:
[----:B------:R-:W-:Y:S07]  /*f6a0*/  MOV R0, UR6 ;  /* 0x0000000600007c02 */ /* 0x000fee0008000f00 */
.L_x_201:
[----:B-1----:R1:W2:Y:S02]  /*f6b0*/  SYNCS.PHASECHK.TRANS64.TRYWAIT P0, [R0+URZ+0x58], R7 ;  /* 0x00005807000075a7 */ /* 0x0022a400080011ff */
[----:B--2---:R-:W-:Y:S05]  /*f6c0*/  @!P0 NANOSLEEP.SYNCS 0x989680 ;  /* 0x009896800000895d */ /* 0x004fea0003900000 */
[----:B------:R-:W2:Y:S02]  /*f6d0*/  @!P0 SYNCS.PHASECHK.TRANS64 P0, [R0+URZ+0x58], R7 ;  /* 0x00005807000085a7 */ /* 0x000ea400080010ff */
[----:B--2---:R-:W-:Y:S05]  /*f6e0*/  @!P0 BRA `(.L_x_201) ;  /* 0xfffffffc00f08947 */ /* 0x004fea000383ffff */
[----:B------:R-:W-:Y:S05]  /*f6f0*/  BRA `(.L_x_202) ;  /* 0xffffff5800587947 */ /* 0x000fea000383ffff */
.L_x_70:
[----:B------:R-:W-:Y:S07]  /*f700*/  MOV R0, UR16 ;  /* 0x0000001000007c02 */ /* 0x000fee0008000f00 */
.L_x_203:
[----:B-1----:R1:W2:Y:S02]  /*f710*/  SYNCS.PHASECHK.TRANS64.TRYWAIT P0, [R0+URZ+0x58], R7 ;  /* 0x00005807000075a7 */ /* 0x0022a400080011ff */
[----:B--2---:R-:W-:Y:S05]  /*f720*/  @!P0 NANOSLEEP.SYNCS 0x989680 ;  /* 0x009896800000895d */ /* 0x004fea0003900000 */
[----:B------:R-:W2:Y:S02]  /*f730*/  @!P0 SYNCS.PHASECHK.TRANS64 P0, [R0+URZ+0x58], R7 ;  /* 0x00005807000085a7 */ /* 0x000ea400080010ff */
[----:B--2---:R-:W-:Y:S05]  /*f740*/  @!P0 BRA `(.L_x_203) ;  /* 0xfffffffc00f08947 */ /* 0x004fea000383ffff */
[----:B------:R-:W-:Y:S05]  /*f750*/  BRA `(.L_x_204) ;  /* 0xffffff5c00087947 */ /* 0x000fea000383ffff */
.L_x_71:
[----:B------:R-:W-:Y:S07]  /*f760*/  MOV R0, UR17 ;  /* 0x0000001100007c02 */ /* 0x000fee0008000f00 */
.L_x_205:
[----:B-1----:R1:W2:Y:S02]  /*f770*/  SYNCS.PHASECHK.TRANS64.TRYWAIT P0, [R0+URZ+0x58], R7 ;  /* 0x00005807000075a7 */ /* 0x0022a400080011ff */
[----:B--2---:R-:W-:Y:S05]  /*f780*/  @!P0 NANOSLEEP.SYNCS 0x989680 ;  /* 0x009896800000895d */ /* 0x004fea0003900000 */
[----:B------:R-:W2:Y:S02]  /*f790*/  @!P0 SYNCS.PHASECHK.TRANS64 P0, [R0+URZ+0x58], R7 ;  /* 0x00005807000085a7 */ /* 0x000ea400080010ff */
[----:B--2---:R-:W-:Y:S05]  /*f7a0*/  @!P0 BRA `(.L_x_205) ;  /* 0xfffffffc00f08947 */ /* 0x004fea000383ffff */
[----:B------:R-:W-:Y:S05]  /*f7b0*/  BRA `(.L_x_206) ;  /* 0xffffff5c00d87947 */ /* 0x000fea000383ffff */
.L_x_72:
[----:B------:R-:W-:Y:S07]  /*f7c0*/  MOV R0, UR16 ;  /* 0x0000001000007c02 */ /* 0x000fee0008000f00 */
.L_x_207:
[----:B-1----:R1:W2:Y:S02]  /*f7d0*/  SYNCS.PHASECHK.TRANS64.TRYWAIT P0, [R0+URZ+0x58], R5 ;  /* 0x00005805000075a7 */ /* 0x0022a400080011ff */
[----:B--2---:R-:W-:Y:S05]  /*f7e0*/  @!P0 NANOSLEEP.SYNCS 0x989680 ;  /* 0x009896800000895d */ /* 0x004fea0003900000 */
[----:B------:R-:W2:Y:S02]  /*f7f0*/  @!P0 SYNCS.PHASECHK.TRANS64 P0, [R0+URZ+0x58], R5 ;  /* 0x00005805000085a7 */ /* 0x000ea400080010ff */
[----:B--2---:R-:W-:Y:S05]  /*f800*/  @!P0 BRA `(.L_x_207) ;  /* 0xfffffffc00f08947 */ /* 0x004fea000383ffff */
[----:B------:R-:W-:Y:S05]  /*f810*/  BRA `(.L_x_208) ;  /* 0xffffff6000a87947 */ /* 0x000fea000383ffff */
.L_x_74:
[----:B------:R-:W-:-:S07]  /*f820*/  MOV R0, UR4 ;  /* 0x0000000400007c02 */ /* 0x000fce0008000f00 */
.L_x_209:
[----:B-1----:R1:W2:Y:S02]  /*f830*/  SYNCS.PHASECHK.TRANS64.TRYWAIT P0, [R0+URZ], R3 ;  /* 0x00000003000075a7 */ /* 0x0022a400080011ff */
[----:B--2---:R-:W-:Y:S05]  /*f840*/  @!P0 NANOSLEEP.SYNCS 0x989680 ;  /* 0x009896800000895d */ /* 0x004fea0003900000 */
[----:B------:R-:W2:Y:S02]  /*f850*/  @!P0 SYNCS.PHASECHK.TRANS64 P0, [R0+URZ], R3 ;  /* 0x00000003000085a7 */ /* 0x000ea400080010ff */
[----:B--2---:R-:W-:Y:S05]  /*f860*/  @!P0 BRA `(.L_x_209) ;  /* 0xfffffffc00f08947 */ /* 0x004fea000383ffff */
[----:B------:R-:W-:Y:S05]  /*f870*/  BRA `(.L_x_210) ;  /* 0xffffff64009c7947 */ /* 0x000fea000383ffff */
.L_x_75:
[----:B------:R-:W-:-:S07]  /*f880*/  MOV R0, UR5 ;  /* 0x0000000500007c02 */ /* 0x000fce0008000f00 */
.L_x_211:
[----:B-1----:R1:W2:Y:S02]  /*f890*/  SYNCS.PHASECHK.TRANS64.TRYWAIT P0, [R0+URZ], R3 ;  /* 0x00000003000075a7 */ /* 0x0022a400080011ff */
[----:B--2---:R-:W-:Y:S05]  /*f8a0*/  @!P0 NANOSLEEP.SYNCS 0x989680 ;  /* 0x009896800000895d */ /* 0x004fea0003900000 */
[----:B------:R-:W2:Y:S02]  /*f8b0*/  @!P0 SYNCS.PHASECHK.TRANS64 P0, [R0+URZ], R3 ;  /* 0x00000003000085a7 */ /* 0x000ea400080010ff */
[----:B--2---:R-:W-:Y:S05]  /*f8c0*/  @!P0 BRA `(.L_x_211) ;  /* 0xfffffffc00f08947 */ /* 0x004fea000383ffff */
[----:B------:R-:W-:Y:S05]  /*f8d0*/  BRA `(.L_x_212) ;  /* 0xffffff6400a87947 */ /* 0x000fea000383ffff */
.L_x_77:
[----:B--2---:R2:W3:Y:S02]  /*f8e0*/  SYNCS.PHASECHK.TRANS64.TRYWAIT P0, [R0+URZ+0x80], R3 ;  /* 0x00008003000075a7 */ /* 0x0044e400080011ff */
[----:B---3--:R-:W-:Y:S05]  /*f8f0*/  @!P0 NANOSLEEP.SYNCS 0x989680 ;  /* 0x009896800000895d */ /* 0x008fea0003900000 */
[----:B------:R-:W3:Y:S02]  /*f900*/  @!P0 SYNCS.PHASECHK.TRANS64 P0, [R0+URZ+0x80], R3 ;  /* 0x00008003000085a7 */ /* 0x000ee400080010ff */
[----:B---3--:R-:W-:Y:S05]  /*f910*/  @!P0 BRA `(.L_x_77) ;  /* 0xfffffffc00f08947 */ /* 0x008fea000383ffff */
[----:B------:R-:W-:Y:S05]  /*f920*/  BRA `(.L_x_213) ;  /* 0xffffff6800987947 */ /* 0x000fea000383ffff */
.L_x_87:
[----:B-1----:R1:W3:Y:S02]  /*f930*/  SYNCS.PHASECHK.TRANS64.TRYWAIT P0, [R4+URZ+0x40], R3 ;  /* 0x00004003040075a7 */ /* 0x0022e400080011ff */
[----:B---3--:R-:W-:Y:S05]  /*f940*/  @!P0 NANOSLEEP.SYNCS 0x989680 ;  /* 0x009896800000895d */ /* 0x008fea0003900000 */
[----:B------:R-:W3:Y:S02]  /*f950*/  @!P0 SYNCS.PHASECHK.TRANS64 P0, [R4+URZ+0x40], R3 ;  /* 0x00004003040085a7 */ /* 0x000ee400080010ff */
[----:B---3--:R-:W-:Y:S05]  /*f960*/  @!P0 BRA `(.L_x_87) ;  /* 0xfffffffc00f08947 */ /* 0x008fea000383ffff */
[----:B------:R-:W-:Y:S05]  /*f970*/  BRA `(.L_x_86) ;  /* 0xffffff7800647947 */ /* 0x000fea000383ffff */
.L_x_89:
[----:B-1----:R-:W-:Y:S04]  /*f980*/  MOV R3, UR47 ;  /* 0x0000002f00037c02 */ /* 0x002fe80008000f00 */
[----:B------:R1:W2:Y:S03]  /*f990*/  SYNCS.PHASECHK.TRANS64.TRYWAIT P1, [R3+URZ+0xa0], R0 ;  /* 0x0000a000030075a7 */ /* 0x0002a600080211ff */
[----:B--2---:R-:W-:Y:S05]  /*f9a0*/  @!P1 NANOSLEEP.SYNCS 0x989680 ;  /* 0x009896800000995d */ /* 0x004fea0003900000 */
[----:B------:R-:W2:Y:S02]  /*f9b0*/  @!P1 SYNCS.PHASECHK.TRANS64 P1, [R3+URZ+0xa0], R0 ;  /* 0x0000a000030095a7 */ /* 0x000ea400080210ff */
[----:B--2---:R-:W-:Y:S05]  /*f9c0*/  @!P1 BRA `(.L_x_89) ;  /* 0xfffffffc00ec9947 */ /* 0x004fea000383ffff */
[----:B------:R-:W-:Y:S05]  /*f9d0*/  BRA `(.L_x_88) ;  /* 0xffffff7c004c7947 */ /* 0x000fea000383ffff */
.L_x_100:
[----:B-1----:R1:W2:Y:S02]  /*f9e0*/  SYNCS.PHASECHK.TRANS64.TRYWAIT P0, [R5+URZ+0x40], R0 ;  /* 0x00004000050075a7 */ /* 0x0022a400080011ff */
[----:B--2---:R-:W-:Y:S05]  /*f9f0*/  @!P0 NANOSLEEP.SYNCS 0x989680 ;  /* 0x009896800000895d */ /* 0x004fea0003900000 */
[----:B------:R-:W2:Y:S02]  /*fa00*/  @!P0 SYNCS.PHASECHK.TRANS64 P0, [R5+URZ+0x40], R0 ;  /* 0x00004000050085a7 */ /* 0x000ea400080010ff */
[----:B--2---:R-:W-:Y:S05]  /*fa10*/  @!P0 BRA `(.L_x_100) ;  /* 0xfffffffc00f08947 */ /* 0x004fea000383ffff */
[----:B------:R-:W-:Y:S05]  /*fa20*/  BRA `(.L_x_99) ;  /* 0xffffff8800407947 */ /* 0x000fea000383ffff */
.L_x_110:
[----:B-1----:R1:W2:Y:S02]  /*fa30*/  SYNCS.PHASECHK.TRANS64.TRYWAIT P0, [R5+URZ+0x40], R4 ;  /* 0x00004004050075a7 */ /* 0x0022a400080011ff */
[----:B--2---:R-:W-:Y:S05]  /*fa40*/  @!P0 NANOSLEEP.SYNCS 0x989680 ;  /* 0x009896800000895d */ /* 0x004fea0003900000 */
[----:B------:R-:W2:Y:S02]  /*fa50*/  @!P0 SYNCS.PHASECHK.TRANS64 P0, [R5+URZ+0x40], R4 ;  /* 0x00004004050085a7 */ /* 0x000ea400080010ff */
[----:B--2---:R-:W-:Y:S05]  /*fa60*/  @!P0 BRA `(.L_x_110) ;  /* 0xfffffffc00f08947 */ /* 0x004fea000383ffff */
[----:B------:R-:W-:Y:S05]  /*fa70*/  BRA `(.L_x_109) ;  /* 0xffffff9400fc7947 */ /* 0x000fea000383ffff */
.L_x_120:
[----:B-1----:R1:W2:Y:S02]  /*fa80*/  SYNCS.PHASECHK.TRANS64.TRYWAIT P0, [R5+URZ+0x40], R4 ;  /* 0x00004004050075a7 */ /* 0x0022a400080011ff */
[----:B--2---:R-:W-:Y:S05]  /*fa90*/  @!P0 NANOSLEEP.SYNCS 0x989680 ;  /* 0x009896800000895d */ /* 0x004fea0003900000 */
[----:B------:R-:W2:Y:S02]  /*faa0*/  @!P0 SYNCS.PHASECHK.TRANS64 P0, [R5+URZ+0x40], R4 ;  /* 0x00004004050085a7 */ /* 0x000ea400080010ff */
[----:B--2---:R-:W-:Y:S05]  /*fab0*/  @!P0 BRA `(.L_x_120) ;  /* 0xfffffffc00f08947 */ /* 0x004fea000383ffff */
[----:B------:R-:W-:Y:S05]  /*fac0*/  BRA `(.L_x_119) ;  /* 0xffffffa400bc7947 */ /* 0x000fea000383ffff */
.L_x_130:
[----:B-1----:R1:W2:Y:S02]  /*fad0*/  SYNCS.PHASECHK.TRANS64.TRYWAIT P0, [R5+URZ+0x40], R4 ;  /* 0x00004004050075a7 */ /* 0x0022a400080011ff */
[----:B--2---:R-:W-:Y:S05]  /*fae0*/  @!P0 NANOSLEEP.SYNCS 0x989680 ;  /* 0x009896800000895d */ /* 0x004fea0003900000 */
[----:B------:R-:W2:Y:S02]  /*faf0*/  @!P0 SYNCS.PHASECHK.TRANS64 P0, [R5+URZ+0x40], R4 ;  /* 0x00004004050085a7 */ /* 0x000ea400080010ff */
[----:B--2---:R-:W-:Y:S05]  /*fb00*/  @!P0 BRA `(.L_x_130) ;  /* 0xfffffffc00f08947 */ /* 0x004fea000383ffff */
[----:B------:R-:W-:Y:S05]  /*fb10*/  BRA `(.L_x_129) ;  /* 0xffffffb4007c7947 */ /* 0x000fea000383ffff */
.L_x_140:
[----:B-1----:R1:W2:Y:S02]  /*fb20*/  SYNCS.PHASECHK.TRANS64.TRYWAIT P0, [R5+URZ+0x40], R4 ;  /* 0x00004004050075a7 */ /* 0x0022a400080011ff */
[----:B--2---:R-:W-:Y:S05]  /*fb30*/  @!P0 NANOSLEEP.SYNCS 0x989680 ;  /* 0x009896800000895d */ /* 0x004fea0003900000 */
[----:B------:R-:W2:Y:S02]  /*fb40*/  @!P0 SYNCS.PHASECHK.TRANS64 P0, [R5+URZ+0x40], R4 ;  /* 0x00004004050085a7 */ /* 0x000ea400080010ff */
[----:B--2---:R-:W-:Y:S05]  /*fb50*/  @!P0 BRA `(.L_x_140) ;  /* 0xfffffffc00f08947 */ /* 0x004fea000383ffff */
[----:B------:R-:W-:Y:S05]  /*fb60*/  BRA `(.L_x_139) ;  /* 0xffffffc4003c7947 */ /* 0x000fea000383ffff */
.L_x_150:
[----:B-1----:R1:W2:Y:S02]  /*fb70*/  SYNCS.PHASECHK.TRANS64.TRYWAIT P0, [R5+URZ+0x40], R4 ;  /* 0x00004004050075a7 */ /* 0x0022a400080011ff */
[----:B--2---:R-:W-:Y:S05]  /*fb80*/  @!P0 NANOSLEEP.SYNCS 0x989680 ;  /* 0x009896800000895d */ /* 0x004fea0003900000 */
[----:B------:R-:W2:Y:S02]  /*fb90*/  @!P0 SYNCS.PHASECHK.TRANS64 P0, [R5+URZ+0x40], R4 ;  /* 0x00004004050085a7 */ /* 0x000ea400080010ff */
[----:B--2---:R-:W-:Y:S05]  /*fba0*/  @!P0 BRA `(.L_x_150) ;  /* 0xfffffffc00f08947 */ /* 0x004fea000383ffff */
[----:B------:R-:W-:Y:S05]  /*fbb0*/  BRA `(.L_x_149) ;  /* 0xffffffd000fc7947 */ /* 0x000fea000383ffff */
.L_x_160:
[----:B-1----:R1:W2:Y:S02]  /*fbc0*/  SYNCS.PHASECHK.TRANS64.TRYWAIT P0, [R3+URZ+0x40], R102 ;  /* 0x00004066030075a7 */ /* 0x0022a400080011ff */
[----:B--2---:R-:W-:Y:S05]  /*fbd0*/  @!P0 NANOSLEEP.SYNCS 0x989680 ;  /* 0x009896800000895d */ /* 0x004fea0003900000 */
[----:B------:R-:W2:Y:S02]  /*fbe0*/  @!P0 SYNCS.PHASECHK.TRANS64 P0, [R3+URZ+0x40], R102 ;  /* 0x00004066030085a7 */ /* 0x000ea400080010ff */
[----:B--2---:R-:W-:Y:S05]  /*fbf0*/  @!P0 BRA `(.L_x_160) ;  /* 0xfffffffc00f08947 */ /* 0x004fea000383ffff */
[----:B------:R-:W-:Y:S05]  /*fc00*/  BRA `(.L_x_159) ;  /* 0xffffffe000b87947 */ /* 0x000fea000383ffff */
        .weak           $__internal_0_$__cuda_sm10x_tcgen05_guardrail_trap_col_being_dealloced_not_returned_by_alloc
        .type           $__internal_0_$__cuda_sm10x_tcgen05_guardrail_trap_col_being_dealloced_not_returned_by_alloc,@function
        .size           $__internal_0_$__cuda_sm10x_tcgen05_guardrail_trap_col_being_dealloced_not_returned_by_alloc,($__internal_1_$__cuda_sm10x_tcgen05_guardrail_trap_phase_invalid_during_alloc - $__internal_0_$__cuda_sm10x_tcgen05_guardrail_trap_col_being_dealloced_not_returned_by_alloc)
$__internal_0_$__cuda_sm10x_tcgen05_guardrail_trap_col_being_dealloced_not_returned_by_alloc:
[----:B------:R-:W-:Y:S05]  /*fc10*/  BPT.TRAP 0x1 ;  /* 0x000000040000795c */ /* 0x000fea0000300000 */
[----:B------:R-:W-:-:S04]  /*fc20*/  HFMA2 R3, -RZ, RZ, 0, 0 ;  /* 0x00000000ff037431 */ /* 0x000fc800000001ff */
[----:B------:R-:W-:Y:S05]  /*fc30*/  RET.REL.NODEC R2 `(_ZN7cutlass13device_kernelINS_4gemm6kernel13GemmUniversalIN4cute5tupleIJiiiiEEENS1_10collective13CollectiveMmaINS1_41MainloopSm100TmaUmmaWarpSpecializedSparseILi4ELi2ELi1ENS5_IJNS4_1CILi1EEESB_SB_EEEEENS5_IJNSA_ILi128EEENSA_ILi256EEENSA_ILi64EEEEEENS_6half_tENS5_IJNS4_6LayoutINS5_IJiNS5_IJNSA_ILi2EEEiEEEiEEENS5_IJlNS5_IJSB_SK_EEElEEEEENSJ_INS5_IJNS5_IJNS5_IJNSA_ILi8EEESK_SQ_EEEiEEENS5_IJNS5_IJNSA_ILi16EEESK_NSA_ILi4EEEEEEiEEEiEEENS5_IJNS5_IJNS5_IJSE_ST_NSA_ILi2048EEEEEENSA_ILi16384EEEEEENS5_IJNS5_IJSB_NSA_ILi1024EEENSA_ILi32EEEEEElEEElEEEEEEEESI_NS5_IJlSB_lEEENS4_8TiledMMAINS4_8MMA_AtomIJNS4_27SM100_MMA_F16BF16_SS_SPARSEISI_SI_fLi128ELi256ELNS4_4UMMA5MajorE0ELS1E_0ELNS1D_7ScaleInE0ELS1F_0EEEEEENSJ_ISC_NS5_IJNSA_ILi0EEES1I_S1I_EEEEENS5_IJNS4_10UnderscoreES1L_S1L_EEEEENS4_13SM90_TMA_LOADENS4_14ComposedLayoutINS4_7SwizzleILi2ELi4ELi3EEENS4_25smem_sparse_ptr_flag_bitsILi2ELi16EEENSJ_INS5_IJNS5_IJSB_SQ_EEENS5_IJSK_S13_EEEEEENS5_IJNS5_IJS1I_SG_EEESN_EEEEEEEvNS4_8identityES1O_NS1P_INS1Q_ILi3ELi4ELi3EEENS4_18smem_ptr_flag_bitsILi16EEENSJ_INS5_IJSQ_SG_EEENS5_IJSG_SB_EEEEEEEvS21_EENS_8epilogue10collective18CollectiveEpilogueINS2A_23Sm100TmaWarpSpecializedILi3ELi2ELi32ELb1ELb0EEEJSH_NS5_IJNSJ_ISE_SB_EENSJ_IS13_SB_EEEEEfNS5_IJSB_llEEEfS2I_NS2A_6fusion15FusionCallbacksIS2E_NS2J_17LinearCombinationIffffLNS_15FloatRoundStyleE2EEESH_S2H_JEEENS4_5SM1004TMEM4LOAD26SM100_TMEM_LOAD_32dp32b32xES1O_NS1P_INS1Q_ILi2ELi5ELi2EEENS23_ILi32EEENSJ_INS5_IJS13_SU_EEENS5_IJSB_S13_EEEEEEENS4_39AutoVectorizingCopyWithAssumedAlignmentILi128EEENS4_14SM90_TMA_STOREES2Y_S30_S30_EEEvvEEEEvNT_6ParamsE) ;  /* 0xffffff0002f07950 */ /* 0x000fea0003c3ffff */
        .weak           $__internal_1_$__cuda_sm10x_tcgen05_guardrail_trap_phase_invalid_during_alloc
        .type           $__internal_1_$__cuda_sm10x_tcgen05_guardrail_trap_phase_invalid_during_alloc,@function
        .size           $__internal_1_$__cuda_sm10x_tcgen05_guardrail_trap_phase_invalid_during_alloc,($__internal_2_$__cuda_sm10x_tcgen05_guardrail_trap_unallocated_columns_being_dealloced - $__internal_1_$__cuda_sm10x_tcgen05_guardrail_trap_phase_invalid_during_alloc)
$__internal_1_$__cuda_sm10x_tcgen05_guardrail_trap_phase_invalid_during_alloc:
[----:B------:R-:W-:Y:S05]  /*fc40*/  BPT.TRAP 0x1 ;  /* 0x000000040000795c */ /* 0x000fea0000300000 */
[----:B------:R-:W-:-:S04]  /*fc50*/  MOV R3, 0x0 ;  /* 0x0000000000037802 */ /* 0x000fc80000000f00 */
[----:B------:R-:W-:Y:S05]  /*fc60*/  RET.REL.NODEC R2 `(_ZN7cutlass13device_kernelINS_4gemm6kernel13GemmUniversalIN4cute5tupleIJiiiiEEENS1_10collective13CollectiveMmaINS1_41MainloopSm100TmaUmmaWarpSpecializedSparseILi4ELi2ELi1ENS5_IJNS4_1CILi1EEESB_SB_EEEEENS5_IJNSA_ILi128EEENSA_ILi256EEENSA_ILi64EEEEEENS_6half_tENS5_IJNS4_6LayoutINS5_IJiNS5_IJNSA_ILi2EEEiEEEiEEENS5_IJlNS5_IJSB_SK_EEElEEEEENSJ_INS5_IJNS5_IJNS5_IJNSA_ILi8EEESK_SQ_EEEiEEENS5_IJNS5_IJNSA_ILi16EEESK_NSA_ILi4EEEEEEiEEEiEEENS5_IJNS5_IJNS5_IJSE_ST_NSA_ILi2048EEEEEENSA_ILi16384EEEEEENS5_IJNS5_IJSB_NSA_ILi1024EEENSA_ILi32EEEEEElEEElEEEEEEEESI_NS5_IJlSB_lEEENS4_8TiledMMAINS4_8MMA_AtomIJNS4_27SM100_MMA_F16BF16_SS_SPARSEISI_SI_fLi128ELi256ELNS4_4UMMA5MajorE0ELS1E_0ELNS1D_7ScaleInE0ELS1F_0EEEEEENSJ_ISC_NS5_IJNSA_ILi0EEES1I_S1I_EEEEENS5_IJNS4_10UnderscoreES1L_S1L_EEEEENS4_13SM90_TMA_LOADENS4_14ComposedLayoutINS4_7SwizzleILi2ELi4ELi3EEENS4_25smem_sparse_ptr_flag_bitsILi2ELi16EEENSJ_INS5_IJNS5_IJSB_SQ_EEENS5_IJSK_S13_EEEEEENS5_IJNS5_IJS1I_SG_EEESN_EEEEEEEvNS4_8identityES1O_NS1P_INS1Q_ILi3ELi4ELi3EEENS4_18smem_ptr_flag_bitsILi16EEENSJ_INS5_IJSQ_SG_EEENS5_IJSG_SB_EEEEEEEvS21_EENS_8epilogue10collective18CollectiveEpilogueINS2A_23Sm100TmaWarpSpecializedILi3ELi2ELi32ELb1ELb0EEEJSH_NS5_IJNSJ_ISE_SB_EENSJ_IS13_SB_EEEEEfNS5_IJSB_llEEEfS2I_NS2A_6fusion15FusionCallbacksIS2E_NS2J_17LinearCombinationIffffLNS_15FloatRoundStyleE2EEESH_S2H_JEEENS4_5SM1004TMEM4LOAD26SM100_TMEM_LOAD_32dp32b32xES1O_NS1P_INS1Q_ILi2ELi5ELi2EEENS23_ILi32EEENSJ_INS5_IJS13_SU_EEENS5_IJSB_S13_EEEEEEENS4_39AutoVectorizingCopyWithAssumedAlignmentILi128EEENS4_14SM90_TMA_STOREES2Y_S30_S30_EEEvvEEEEvNT_6ParamsE) ;  /* 0xffffff0002e47950 */ /* 0x000fea0003c3ffff */
        .weak           $__internal_2_$__cuda_sm10x_tcgen05_guardrail_trap_unallocated_columns_being_dealloced
        .type           $__internal_2_$__cuda_sm10x_tcgen05_guardrail_trap_unallocated_columns_being_dealloced,@function
        .size           $__internal_2_$__cuda_sm10x_tcgen05_guardrail_trap_unallocated_columns_being_dealloced,(.L_x_215 - $__internal_2_$__cuda_sm10x_tcgen05_guardrail_trap_unallocated_columns_being_dealloced)
$__internal_2_$__cuda_sm10x_tcgen05_guardrail_trap_unallocated_columns_being_dealloced:
[----:B------:R-:W-:Y:S05]  /*fc70*/  BPT.TRAP 0x1 ;  /* 0x000000040000795c */ /* 0x000fea0000300000 */
[----:B------:R-:W-:-:S04]  /*fc80*/  HFMA2 R3, -RZ, RZ, 0, 0 ;  /* 0x00000000ff037431 */ /* 0x000fc800000001ff */
[----:B------:R-:W-:Y:S05]  /*fc90*/  RET.REL.NODEC R2 `(_ZN7cutlass13device_kernelINS_4gemm6kernel13GemmUniversalIN4cute5tupleIJiiiiEEENS1_10collective13CollectiveMmaINS1_41MainloopSm100TmaUmmaWarpSpecializedSparseILi4ELi2ELi1ENS5_IJNS4_1CILi1EEESB_SB_EEEEENS5_IJNSA_ILi128EEENSA_ILi256EEENSA_ILi64EEEEEENS_6half_tENS5_IJNS4_6LayoutINS5_IJiNS5_IJNSA_ILi2EEEiEEEiEEENS5_IJlNS5_IJSB_SK_EEElEEEEENSJ_INS5_IJNS5_IJNS5_IJNSA_ILi8EEESK_SQ_EEEiEEENS5_IJNS5_IJNSA_ILi16EEESK_NSA_ILi4EEEEEEiEEEiEEENS5_IJNS5_IJNS5_IJSE_ST_NSA_ILi2048EEEEEENSA_ILi16384EEEEEENS5_IJNS5_IJSB_NSA_ILi1024EEENSA_ILi32EEEEEElEEElEEEEEEEESI_NS5_IJlSB_lEEENS4_8TiledMMAINS4_8MMA_AtomIJNS4_27SM100_MMA_F16BF16_SS_SPARSEISI_SI_fLi128ELi256ELNS4_4UMMA5MajorE0ELS1E_0ELNS1D_7ScaleInE0ELS1F_0EEEEEENSJ_ISC_NS5_IJNSA_ILi0EEES1I_S1I_EEEEENS5_IJNS4_10UnderscoreES1L_S1L_EEEEENS4_13SM90_TMA_LOADENS4_14ComposedLayoutINS4_7SwizzleILi2ELi4ELi3EEENS4_25smem_sparse_ptr_flag_bitsILi2ELi16EEENSJ_INS5_IJNS5_IJSB_SQ_EEENS5_IJSK_S13_EEEEEENS5_IJNS5_IJS1I_SG_EEESN_EEEEEEEvNS4_8identityES1O_NS1P_INS1Q_ILi3ELi4ELi3EEENS4_18smem_ptr_flag_bitsILi16EEENSJ_INS5_IJSQ_SG_EEENS5_IJSG_SB_EEEEEEEvS21_EENS_8epilogue10collective18CollectiveEpilogueINS2A_23Sm100TmaWarpSpecializedILi3ELi2ELi32ELb1ELb0EEEJSH_NS5_IJNSJ_ISE_SB_EENSJ_IS13_SB_EEEEEfNS5_IJSB_llEEEfS2I_NS2A_6fusion15FusionCallbacksIS2E_NS2J_17LinearCombinationIffffLNS_15FloatRoundStyleE2EEESH_S2H_JEEENS4_5SM1004TMEM4LOAD26SM100_TMEM_LOAD_32dp32b32xES1O_NS1P_INS1Q_ILi2ELi5ELi2EEENS23_ILi32EEENSJ_INS5_IJS13_SU_EEENS5_IJSB_S13_EEEEEEENS4_39AutoVectorizingCopyWithAssumedAlignmentILi128EEENS4_14SM90_TMA_STOREES2Y_S30_S30_EEEvvEEEEvNT_6ParamsE) ;  /* 0xffffff0002d87950 */ /* 0x000fea0003c3ffff */
.L_x_214:
[----:B------:R-:W-:-:S00]  /*fca0*/  BRA `(.L_x_214) ;  /* 0xfffffffc00fc7947 */ /* 0x000fc0000383ffff */
[----:B------:R-:W-:-:S00]  /*fcb0*/  NOP ;  /* 0x0000000000007918 */ /* 0x000fc00000000000 */
        /* <DEDUP_REMOVED lines=12> */
.L_x_215:


//--------------------- .nv.global.init           --------------------------
	.section	.nv.global.init,"aw",@progbits
.nv.global.init:
	.type		$str$27,@object
	.size		$str$27,($str$28 - $str$27)
$str$27:
        /*0000*/ 	.byte	0x28, 0x61, 0x64, 0x64, 0x72, 0x65, 0x73, 0x73, 0x20, 0x26, 0x20, 0x6d, 0x61, 0x73, 0x6b, 0x29
        /*0010*/ 	.byte	0x20, 0x3d, 0x3d, 0x20, 0x30, 0x00
	.type		$str$28,@object
	.size		$str$28,($str$26 - $str$28)
$str$28:
        /*0016*/ 	.byte	0x2f, 0x74, 0x6d, 0x70, 0x2f, 0x63, 0x75, 0x74, 0x6c, 0x61, 0x73, 0x73, 0x5f, 0x73, 0x77, 0x65
        /*0026*/ 	.byte	0x65, 0x70, 0x5f, 0x73, 0x72, 0x63, 0x2f, 0x69, 0x6e, 0x63, 0x6c, 0x75, 0x64, 0x65, 0x2f, 0x63
        /*0036*/ 	.byte	0x75, 0x74, 0x65, 0x2f, 0x70, 0x6f, 0x69, 0x6e, 0x74, 0x65, 0x72, 0x5f, 0x66, 0x6c, 0x61, 0x67
        /*0046*/ 	.byte	0x67, 0x65, 0x64, 0x2e, 0x68, 0x70, 0x70, 0x00
	.type		$str$26,@object
	.size		$str$26,($str$25 - $str$26)
$str$26:
        /*004e*/ 	.byte	0x2f, 0x74, 0x6d, 0x70, 0x2f, 0x63, 0x75, 0x74, 0x6c, 0x61, 0x73, 0x73, 0x5f, 0x73, 0x77, 0x65
        /*005e*/ 	.byte	0x65, 0x70, 0x5f, 0x73, 0x72, 0x63, 0x2f, 0x69, 0x6e, 0x63, 0x6c, 0x75, 0x64, 0x65, 0x2f, 0x63
        /*006e*/ 	.byte	0x75, 0x74, 0x65, 0x2f, 0x61, 0x74, 0x6f, 0x6d, 0x2f, 0x63, 0x6f, 0x70, 0x79, 0x5f, 0x74, 0x72
        /*007e*/ 	.byte	0x61, 0x69, 0x74, 0x73, 0x5f, 0x73, 0x6d, 0x31, 0x30, 0x30, 0x2e, 0x68, 0x70, 0x70, 0x00
	.type		$str$25,@object
	.size		$str$25,(__unnamed_1 - $str$25)
$str$25:
        /*008d*/ 	.byte	0x28, 0x28, 0x75, 0x69, 0x6e, 0x74, 0x33, 0x32, 0x5f, 0x74, 0x28, 0x74, 0x68, 0x72, 0x65, 0x61
        /*009d*/ 	.byte	0x64, 0x49, 0x64, 0x78, 0x2e, 0x78, 0x29, 0x20, 0x2f, 0x20, 0x33, 0x32, 0x29, 0x20, 0x25, 0x20
        /*00ad*/ 	.byte	0x34, 0x29, 0x20, 0x3d, 0x3d, 0x20, 0x28, 0x28, 0x28, 0x74, 0x6d, 0x65, 0x6d, 0x5f, 0x61, 0x64
        /*00bd*/ 	.byte	0x64, 0x72, 0x20, 0x3e, 0x3e, 0x20, 0x31, 0x36, 0x29, 0x20, 0x2f, 0x20, 0x33, 0x32, 0x29, 0x20
        /*00cd*/ 	.byte	0x25, 0x20, 0x34, 0x29, 0x00
	.type		__unnamed_1,@object
	.size		__unnamed_1,(__unnamed_2 - __unnamed_1)
__unnamed_1:
        /*00d2*/ 	.byte	0x61, 0x75, 0x74, 0x6f, 0x20, 0x63, 0x75, 0x74, 0x65, 0x3a, 0x3a, 0x61, 0x73, 0x5f, 0x70, 0x6f
        /* <DEDUP_REMOVED lines=23> */
        /*0252*/ 	.byte	0x3a, 0x3a, 0x43, 0x3c, 0x34, 0x30, 0x39, 0x36, 0x3e, 0x3e, 0x3e, 0x3e, 0x5d, 0x00
	.type		__unnamed_2,@object
	.size		__unnamed_2,(.L_2 - __unnamed_2)
__unnamed_2:
        /* <DEDUP_REMOVED lines=42> */
        /*0500*/ 	.byte	0x3e, 0x5d, 0x00
.L_2:


//--------------------- .nv.shared._ZN7cutlass13device_kernelINS_4gemm6kernel13GemmUniversalIN4cute5tupleIJiiiiEEENS1_10collective13CollectiveMmaINS1_41MainloopSm100TmaUmmaWarpSpecializedSparseILi4ELi2ELi1ENS5_IJNS4_1CILi1EEESB_SB_EEEEENS5_IJNSA_ILi128EEENSA_ILi256EEENSA_ILi64EEEEEENS_6half_tENS5_IJNS4_6LayoutINS5_IJiNS5_IJNSA_ILi2EEEiEEEiEEENS5_IJlNS5_IJSB_SK_EEElEEEEENSJ_INS5_IJNS5_IJNS5_IJNSA_ILi8EEESK_SQ_EEEiEEENS5_IJNS5_IJNSA_ILi16EEESK_NSA_ILi4EEEEEEiEEEiEEENS5_IJNS5_IJNS5_IJSE_ST_NSA_ILi2048EEEEEENSA_ILi16384EEEEEENS5_IJNS5_IJSB_NSA_ILi1024EEENSA_ILi32EEEEEElEEElEEEEEEEESI_NS5_IJlSB_lEEENS4_8TiledMMAINS4_8MMA_AtomIJNS4_27SM100_MMA_F16BF16_SS_SPARSEISI_SI_fLi128ELi256ELNS4_4UMMA5MajorE0ELS1E_0ELNS1D_7ScaleInE0ELS1F_0EEEEEENSJ_ISC_NS5_IJNSA_ILi0EEES1I_S1I_EEEEENS5_IJNS4_10UnderscoreES1L_S1L_EEEEENS4_13SM90_TMA_LOADENS4_14ComposedLayoutINS4_7SwizzleILi2ELi4ELi3EEENS4_25smem_sparse_ptr_flag_bitsILi2ELi16EEENSJ_INS5_IJNS5_IJSB_SQ_EEENS5_IJSK_S13_EEEEEENS5_IJNS5_IJS1I_SG_EEESN_EEEEEEEvNS4_8identityES1O_NS1P_INS1Q_ILi3ELi4ELi3EEENS4_18smem_ptr_flag_bitsILi16EEENSJ_INS5_IJSQ_SG_EEENS5_IJSG_SB_EEEEEEEvS21_EENS_8epilogue10collective18CollectiveEpilogueINS2A_23Sm100TmaWarpSpecializedILi3ELi2ELi32ELb1ELb0EEEJSH_NS5_IJNSJ_ISE_SB_EENSJ_IS13_SB_EEEEEfNS5_IJSB_llEEEfS2I_NS2A_6fusion15FusionCallbacksIS2E_NS2J_17LinearCombinationIffffLNS_15FloatRoundStyleE2EEESH_S2H_JEEENS4_5SM1004TMEM4LOAD26SM100_TMEM_LOAD_32dp32b32xES1O_NS1P_INS1Q_ILi2ELi5ELi2EEENS23_ILi32EEENSJ_INS5_IJS13_SU_EEENS5_IJSB_S13_EEEEEEENS4_39AutoVectorizingCopyWithAssumedAlignmentILi128EEENS4_14SM90_TMA_STOREES2Y_S30_S30_EEEvvEEEEvNT_6ParamsE --------------------------
	.section	.nv.shared._ZN7cutlass13device_kernelINS_4gemm6kernel13GemmUniversalIN4cute5tupleIJiiiiEEENS1_10collective13CollectiveMmaINS1_41MainloopSm100TmaUmmaWarpSpecializedSparseILi4ELi2ELi1ENS5_IJNS4_1CILi1EEESB_SB_EEEEENS5_IJNSA_ILi128EEENSA_ILi256EEENSA_ILi64EEEEEENS_6half_tENS5_IJNS4_6LayoutINS5_IJiNS5_IJNSA_ILi2EEEiEEEiEEENS5_IJlNS5_IJSB_SK_EEElEEEEENSJ_INS5_IJNS5_IJNS5_IJNSA_ILi8EEESK_SQ_EEEiEEENS5_IJNS5_IJNSA_ILi16EEESK_NSA_ILi4EEEEEEiEEEiEEENS5_IJNS5_IJNS5_IJSE_ST_NSA_ILi2048EEEEEENSA_ILi16384EEEEEENS5_IJNS5_IJSB_NSA_ILi1024EEENSA_ILi32EEEEEElEEElEEEEEEEESI_NS5_IJlSB_lEEENS4_8TiledMMAINS4_8MMA_AtomIJNS4_27SM100_MMA_F16BF16_SS_SPARSEISI_SI_fLi128ELi256ELNS4_4UMMA5MajorE0ELS1E_0ELNS1D_7ScaleInE0ELS1F_0EEEEEENSJ_ISC_NS5_IJNSA_ILi0EEES1I_S1I_EEEEENS5_IJNS4_10UnderscoreES1L_S1L_EEEEENS4_13SM90_TMA_LOADENS4_14ComposedLayoutINS4_7SwizzleILi2ELi4ELi3EEENS4_25smem_sparse_ptr_flag_bitsILi2ELi16EEENSJ_INS5_IJNS5_IJSB_SQ_EEENS5_IJSK_S13_EEEEEENS5_IJNS5_IJS1I_SG_EEESN_EEEEEEEvNS4_8identityES1O_NS1P_INS1Q_ILi3ELi4ELi3EEENS4_18smem_ptr_flag_bitsILi16EEENSJ_INS5_IJSQ_SG_EEENS5_IJSG_SB_EEEEEEEvS21_EENS_8epilogue10collective18CollectiveEpilogueINS2A_23Sm100TmaWarpSpecializedILi3ELi2ELi32ELb1ELb0EEEJSH_NS5_IJNSJ_ISE_SB_EENSJ_IS13_SB_EEEEEfNS5_IJSB_llEEEfS2I_NS2A_6fusion15FusionCallbacksIS2E_NS2J_17LinearCombinationIffffLNS_15FloatRoundStyleE2EEESH_S2H_JEEENS4_5SM1004TMEM4LOAD26SM100_TMEM_LOAD_32dp32b32xES1O_NS1P_INS1Q_ILi2ELi5ELi2EEENS23_ILi32EEENSJ_INS5_IJS13_SU_EEENS5_IJSB_S13_EEEEEEENS4_39AutoVectorizingCopyWithAssumedAlignmentILi128EEENS4_14SM90_TMA_STOREES2Y_S30_S30_EEEvvEEEEvNT_6ParamsE,"aw",@nobits
	.sectionflags	@""
	.align	16
	.zero		1024


//--------------------- .nv.shared.reserved.0     --------------------------
	.section	.nv.shared.reserved.0,"aw",@nobits
	.weak		__nv_reservedSMEM_offset_0_alias
	.size		__nv_reservedSMEM_offset_0_alias, 0, 64
	.other		__nv_reservedSMEM_offset_0_alias,@"STO_CUDA_RESERVED_SHARED STV_DEFAULT"
__nv_reservedSMEM_offset_0_alias:
	.zero		0
.nv.shared.reserved.0:
	.zero		64
	.weak		__nv_reservedSMEM_tcgen05_partition
	.type		__nv_reservedSMEM_tcgen05_partition,@object
	.size		__nv_reservedSMEM_tcgen05_partition,(.L_0 - __nv_reservedSMEM_tcgen05_partition)
__nv_reservedSMEM_tcgen05_partition:
	.zero		32
.L_0:


//--------------------- .nv.global                --------------------------
	.section	.nv.global,"aw",@nobits
.nv.global:
	.type		_ZN39_INTERNAL_2c83f48b_4_k_cu_a756923f_27134cute1_E,@object
	.size		_ZN39_INTERNAL_2c83f48b_4_k_cu_a756923f_27134cute1_E,(_ZN39_INTERNAL_2c83f48b_4_k_cu_a756923f_27134cuda3std3__45__cpo6cbeginE - _ZN39_INTERNAL_2c83f48b_4_k_cu_a756923f_27134cute1_E)
_ZN39_INTERNAL_2c83f48b_4_k_cu_a756923f_27134cute1_E:
	.zero		1
	.type		_ZN39_INTERNAL_2c83f48b_4_k_cu_a756923f_27134cuda3std3__45__cpo6cbeginE,@object
	.size		_ZN39_INTERNAL_2c83f48b_4_k_cu_a756923f_27134cuda3std3__45__cpo6cbeginE,(_ZN39_INTERNAL_2c83f48b_4_k_cu_a756923f_27134cuda3std3__48in_placeE - _ZN39_INTERNAL_2c83f48b_4_k_cu_a756923f_27134cuda3std3__45__cpo6cbeginE)
_ZN39_INTERNAL_2c83f48b_4_k_cu_a756923f_27134cuda3std3__45__cpo6cbeginE:
	.zero		1
	.type		_ZN39_INTERNAL_2c83f48b_4_k_cu_a756923f_27134cuda3std3__48in_placeE,@object
	.size		_ZN39_INTERNAL_2c83f48b_4_k_cu_a756923f_27134cuda3std3__48in_placeE,(_ZN39_INTERNAL_2c83f48b_4_k_cu_a756923f_27134cuda3std6ranges3__45__cpo9iter_moveE - _ZN39_INTERNAL_2c83f48b_4_k_cu_a756923f_27134cuda3std3__48in_placeE)
_ZN39_INTERNAL_2c83f48b_4_k_cu_a756923f_27134cuda3std3__48in_placeE:
	.zero		1
	.type		_ZN39_INTERNAL_2c83f48b_4_k_cu_a756923f_27134cuda3std6ranges3__45__cpo9iter_moveE,@object
	.size		_ZN39_INTERNAL_2c83f48b_4_k_cu_a756923f_27134cuda3std6ranges3__45__cpo9iter_moveE,(_ZN39_INTERNAL_2c83f48b_4_k_cu_a756923f_27134cuda3std3__45__cpo5beginE - _ZN39_INTERNAL_2c83f48b_4_k_cu_a756923f_27134cuda3std6ranges3__45__cpo9iter_moveE)
_ZN39_INTERNAL_2c83f48b_4_k_cu_a756923f_27134cuda3std6ranges3__45__cpo9iter_moveE:
	.zero		1
	.type		_ZN39_INTERNAL_2c83f48b_4_k_cu_a756923f_27134cuda3std3__45__cpo5beginE,@object
	.size		_ZN39_INTERNAL_2c83f48b_4_k_cu_a756923f_27134cuda3std3__45__cpo5beginE,(_ZN39_INTERNAL_2c83f48b_4_k_cu_a756923f_27134cuda3std3__441_GLOBAL__N__2c83f48b_4_k_cu_a756923f_27136ignoreE - _ZN39_INTERNAL_2c83f48b_4_k_cu_a756923f_27134cuda3std3__45__cpo5beginE)
_ZN39_INTERNAL_2c83f48b_4_k_cu_a756923f_27134cuda3std3__45__cpo5beginE:
	.zero		1
	.type		_ZN39_INTERNAL_2c83f48b_4_k_cu_a756923f_27134cuda3std3__441_GLOBAL__N__2c83f48b_4_k_cu_a756923f_27136ignoreE,@object
	.size		_ZN39_INTERNAL_2c83f48b_4_k_cu_a756923f_27134cuda3std3__441_GLOBAL__N__2c83f48b_4_k_cu_a756923f_27136ignoreE,(_ZN39_INTERNAL_2c83f48b_4_k_cu_a756923f_27134cute7productE - _ZN39_INTERNAL_2c83f48b_4_k_cu_a756923f_27134cuda3std3__441_GLOBAL__N__2c83f48b_4_k_cu_a756923f_27136ignoreE)
_ZN39_INTERNAL_2c83f48b_4_k_cu_a756923f_27134cuda3std3__441_GLOBAL__N__2c83f48b_4_k_cu_a756923f_27136ignoreE:
	.zero		1
	.type		_ZN39_INTERNAL_2c83f48b_4_k_cu_a756923f_27134cute7productE,@object
	.size		_ZN39_INTERNAL_2c83f48b_4_k_cu_a756923f_27134cute7productE,(_ZN39_INTERNAL_2c83f48b_4_k_cu_a756923f_27134cuda3std3__45__cpo3endE - _ZN39_INTERNAL_2c83f48b_4_k_cu_a756923f_27134cute7productE)
_ZN39_INTERNAL_2c83f48b_4_k_cu_a756923f_27134cute7productE:
	.zero		1
	.type		_ZN39_INTERNAL_2c83f48b_4_k_cu_a756923f_27134cuda3std3__45__cpo3endE,@object
	.size		_ZN39_INTERNAL_2c83f48b_4_k_cu_a756923f_27134cuda3std3__45__cpo3endE,(_ZN39_INTERNAL_2c83f48b_4_k_cu_a756923f_27134cuda3std3__419piecewise_constructE - _ZN39_INTERNAL_2c83f48b_4_k_cu_a756923f_27134cuda3std3__45__cpo3endE)
_ZN39_INTERNAL_2c83f48b_4_k_cu_a756923f_27134cuda3std3__45__cpo3endE:
	.zero		1
	.type		_ZN39_INTERNAL_2c83f48b_4_k_cu_a756923f_27134cuda3std3__419piecewise_constructE,@object
	.size		_ZN39_INTERNAL_2c83f48b_4_k_cu_a756923f_27134cuda3std3__419piecewise_constructE,(_ZN39_INTERNAL_2c83f48b_4_k_cu_a756923f_27134cuda3std3__45__cpo4cendE - _ZN39_INTERNAL_2c83f48b_4_k_cu_a756923f_27134cuda3std3__419piecewise_constructE)
_ZN39_INTERNAL_2c83f48b_4_k_cu_a756923f_27134cuda3std3__419piecewise_constructE:
	.zero		1
	.type		_ZN39_INTERNAL_2c83f48b_4_k_cu_a756923f_27134cuda3std3__45__cpo4cendE,@object
	.size		_ZN39_INTERNAL_2c83f48b_4_k_cu_a756923f_27134cuda3std3__45__cpo4cendE,(_ZN39_INTERNAL_2c83f48b_4_k_cu_a756923f_27134cuda3std6ranges3__45__cpo4swapE - _ZN39_INTERNAL_2c83f48b_4_k_cu_a756923f_27134cuda3std3__45__cpo4cendE)
_ZN39_INTERNAL_2c83f48b_4_k_cu_a756923f_27134cuda3std3__45__cpo4cendE:
	.zero		1
	.type		_ZN39_INTERNAL_2c83f48b_4_k_cu_a756923f_27134cuda3std6ranges3__45__cpo4swapE,@object
	.size		_ZN39_INTERNAL_2c83f48b_4_k_cu_a756923f_27134cuda3std6ranges3__45__cpo4swapE,(.L_10 - _ZN39_INTERNAL_2c83f48b_4_k_cu_a756923f_27134cuda3std6ranges3__45__cpo4swapE)
_ZN39_INTERNAL_2c83f48b_4_k_cu_a756923f_27134cuda3std6ranges3__45__cpo4swapE:
	.zero		1
.L_10:


//--------------------- .nv.constant0._ZN7cutlass13device_kernelINS_4gemm6kernel13GemmUniversalIN4cute5tupleIJiiiiEEENS1_10collective13CollectiveMmaINS1_41MainloopSm100TmaUmmaWarpSpecializedSparseILi4ELi2ELi1ENS5_IJNS4_1CILi1EEESB_SB_EEEEENS5_IJNSA_ILi128EEENSA_ILi256EEENSA_ILi64EEEEEENS_6half_tENS5_IJNS4_6LayoutINS5_IJiNS5_IJNSA_ILi2EEEiEEEiEEENS5_IJlNS5_IJSB_SK_EEElEEEEENSJ_INS5_IJNS5_IJNS5_IJNSA_ILi8EEESK_SQ_EEEiEEENS5_IJNS5_IJNSA_ILi16EEESK_NSA_ILi4EEEEEEiEEEiEEENS5_IJNS5_IJNS5_IJSE_ST_NSA_ILi2048EEEEEENSA_ILi16384EEEEEENS5_IJNS5_IJSB_NSA_ILi1024EEENSA_ILi32EEEEEElEEElEEEEEEEESI_NS5_IJlSB_lEEENS4_8TiledMMAINS4_8MMA_AtomIJNS4_27SM100_MMA_F16BF16_SS_SPARSEISI_SI_fLi128ELi256ELNS4_4UMMA5MajorE0ELS1E_0ELNS1D_7ScaleInE0ELS1F_0EEEEEENSJ_ISC_NS5_IJNSA_ILi0EEES1I_S1I_EEEEENS5_IJNS4_10UnderscoreES1L_S1L_EEEEENS4_13SM90_TMA_LOADENS4_14ComposedLayoutINS4_7SwizzleILi2ELi4ELi3EEENS4_25smem_sparse_ptr_flag_bitsILi2ELi16EEENSJ_INS5_IJNS5_IJSB_SQ_EEENS5_IJSK_S13_EEEEEENS5_IJNS5_IJS1I_SG_EEESN_EEEEEEEvNS4_8identityES1O_NS1P_INS1Q_ILi3ELi4ELi3EEENS4_18smem_ptr_flag_bitsILi16EEENSJ_INS5_IJSQ_SG_EEENS5_IJSG_SB_EEEEEEEvS21_EENS_8epilogue10collective18CollectiveEpilogueINS2A_23Sm100TmaWarpSpecializedILi3ELi2ELi32ELb1ELb0EEEJSH_NS5_IJNSJ_ISE_SB_EENSJ_IS13_SB_EEEEEfNS5_IJSB_llEEEfS2I_NS2A_6fusion15FusionCallbacksIS2E_NS2J_17LinearCombinationIffffLNS_15FloatRoundStyleE2EEESH_S2H_JEEENS4_5SM1004TMEM4LOAD26SM100_TMEM_LOAD_32dp32b32xES1O_NS1P_INS1Q_ILi2ELi5ELi2EEENS23_ILi32EEENSJ_INS5_IJS13_SU_EEENS5_IJSB_S13_EEEEEEENS4_39AutoVectorizingCopyWithAssumedAlignmentILi128EEENS4_14SM90_TMA_STOREES2Y_S30_S30_EEEvvEEEEvNT_6ParamsE --------------------------
	.section	.nv.constant0._ZN7cutlass13device_kernelINS_4gemm6kernel13GemmUniversalIN4cute5tupleIJiiiiEEENS1_10collective13CollectiveMmaINS1_41MainloopSm100TmaUmmaWarpSpecializedSparseILi4ELi2ELi1ENS5_IJNS4_1CILi1EEESB_SB_EEEEENS5_IJNSA_ILi128EEENSA_ILi256EEENSA_ILi64EEEEEENS_6half_tENS5_IJNS4_6LayoutINS5_IJiNS5_IJNSA_ILi2EEEiEEEiEEENS5_IJlNS5_IJSB_SK_EEElEEEEENSJ_INS5_IJNS5_IJNS5_IJNSA_ILi8EEESK_SQ_EEEiEEENS5_IJNS5_IJNSA_ILi16EEESK_NSA_ILi4EEEEEEiEEEiEEENS5_IJNS5_IJNS5_IJSE_ST_NSA_ILi2048EEEEEENSA_ILi16384EEEEEENS5_IJNS5_IJSB_NSA_ILi1024EEENSA_ILi32EEEEEElEEElEEEEEEEESI_NS5_IJlSB_lEEENS4_8TiledMMAINS4_8MMA_AtomIJNS4_27SM100_MMA_F16BF16_SS_SPARSEISI_SI_fLi128ELi256ELNS4_4UMMA5MajorE0ELS1E_0ELNS1D_7ScaleInE0ELS1F_0EEEEEENSJ_ISC_NS5_IJNSA_ILi0EEES1I_S1I_EEEEENS5_IJNS4_10UnderscoreES1L_S1L_EEEEENS4_13SM90_TMA_LOADENS4_14ComposedLayoutINS4_7SwizzleILi2ELi4ELi3EEENS4_25smem_sparse_ptr_flag_bitsILi2ELi16EEENSJ_INS5_IJNS5_IJSB_SQ_EEENS5_IJSK_S13_EEEEEENS5_IJNS5_IJS1I_SG_EEESN_EEEEEEEvNS4_8identityES1O_NS1P_INS1Q_ILi3ELi4ELi3EEENS4_18smem_ptr_flag_bitsILi16EEENSJ_INS5_IJSQ_SG_EEENS5_IJSG_SB_EEEEEEEvS21_EENS_8epilogue10collective18CollectiveEpilogueINS2A_23Sm100TmaWarpSpecializedILi3ELi2ELi32ELb1ELb0EEEJSH_NS5_IJNSJ_ISE_SB_EENSJ_IS13_SB_EEEEEfNS5_IJSB_llEEEfS2I_NS2A_6fusion15FusionCallbacksIS2E_NS2J_17LinearCombinationIffffLNS_15FloatRoundStyleE2EEESH_S2H_JEEENS4_5SM1004TMEM4LOAD26SM100_TMEM_LOAD_32dp32b32xES1O_NS1P_INS1Q_ILi2ELi5ELi2EEENS23_ILi32EEENSJ_INS5_IJS13_SU_EEENS5_IJSB_S13_EEEEEEENS4_39AutoVectorizingCopyWithAssumedAlignmentILi128EEENS4_14SM90_TMA_STOREES2Y_S30_S30_EEEvvEEEEvNT_6ParamsE,"a",@progbits
	.sectionflags	@""
	.align	4
.nv.constant0._ZN7cutlass13device_kernelINS_4gemm6kernel13GemmUniversalIN4cute5tupleIJiiiiEEENS1_10collective13CollectiveMmaINS1_41MainloopSm100TmaUmmaWarpSpecializedSparseILi4ELi2ELi1ENS5_IJNS4_1CILi1EEESB_SB_EEEEENS5_IJNSA_ILi128EEENSA_ILi256EEENSA_ILi64EEEEEENS_6half_tENS5_IJNS4_6LayoutINS5_IJiNS5_IJNSA_ILi2EEEiEEEiEEENS5_IJlNS5_IJSB_SK_EEElEEEEENSJ_INS5_IJNS5_IJNS5_IJNSA_ILi8EEESK_SQ_EEEiEEENS5_IJNS5_IJNSA_ILi16EEESK_NSA_ILi4EEEEEEiEEEiEEENS5_IJNS5_IJNS5_IJSE_ST_NSA_ILi2048EEEEEENSA_ILi16384EEEEEENS5_IJNS5_IJSB_NSA_ILi1024EEENSA_ILi32EEEEEElEEElEEEEEEEESI_NS5_IJlSB_lEEENS4_8TiledMMAINS4_8MMA_AtomIJNS4_27SM100_MMA_F16BF16_SS_SPARSEISI_SI_fLi128ELi256ELNS4_4UMMA5MajorE0ELS1E_0ELNS1D_7ScaleInE0ELS1F_0EEEEEENSJ_ISC_NS5_IJNSA_ILi0EEES1I_S1I_EEEEENS5_IJNS4_10UnderscoreES1L_S1L_EEEEENS4_13SM90_TMA_LOADENS4_14ComposedLayoutINS4_7SwizzleILi2ELi4ELi3EEENS4_25smem_sparse_ptr_flag_bitsILi2ELi16EEENSJ_INS5_IJNS5_IJSB_SQ_EEENS5_IJSK_S13_EEEEEENS5_IJNS5_IJS1I_SG_EEESN_EEEEEEEvNS4_8identityES1O_NS1P_INS1Q_ILi3ELi4ELi3EEENS4_18smem_ptr_flag_bitsILi16EEENSJ_INS5_IJSQ_SG_EEENS5_IJSG_SB_EEEEEEEvS21_EENS_8epilogue10collective18CollectiveEpilogueINS2A_23Sm100TmaWarpSpecializedILi3ELi2ELi32ELb1ELb0EEEJSH_NS5_IJNSJ_ISE_SB_EENSJ_IS13_SB_EEEEEfNS5_IJSB_llEEEfS2I_NS2A_6fusion15FusionCallbacksIS2E_NS2J_17LinearCombinationIffffLNS_15FloatRoundStyleE2EEESH_S2H_JEEENS4_5SM1004TMEM4LOAD26SM100_TMEM_LOAD_32dp32b32xES1O_NS1P_INS1Q_ILi2ELi5ELi2EEENS23_ILi32EEENSJ_INS5_IJS13_SU_EEENS5_IJSB_S13_EEEEEEENS4_39AutoVectorizingCopyWithAssumedAlignmentILi128EEENS4_14SM90_TMA_STOREES2Y_S30_S30_EEEvvEEEEvNT_6ParamsE:
	.zero		3456


//--------------------- SYMBOLS --------------------------

	.type		.nv.reservedSmem.offset0,@object
	.size		.nv.reservedSmem.offset0,0x4
	.type		.nv.reservedSmem.cap,@object
	.size		.nv.reservedSmem.cap,0x4
	.type		__assertfail,@function
